	.target	sm_90a

	.elftype	@"ET_EXEC"


//--------------------- .note.nv.tkinfo           --------------------------
	.section	.note.nv.tkinfo,"",@"SHT_NOTE"
	.sectionflags	@"SHF_NOTE_NV_TKINFO"
	.tkinfo
        /*0018*/ 	.word	0x00000002
        /*0030*/ 	.string	""
        /*0030*/ 	.string	"ptxas"
        /*0030*/ 	.string	"Cuda compilation tools, release 13.0, V13.0.88"
        /*0030*/ 	.string	"Build cuda_13.0.r13.0/compiler.36424714_0"
        /*0030*/ 	.string	"-arch sm_90a -m 64 "



//--------------------- .note.nv.cuinfo           --------------------------
	.section	.note.nv.cuinfo,"",@"SHT_NOTE"
	.sectionflags	@"SHF_NOTE_NV_CUINFO"
        /*0018*/ 	.short	0x0002
        /*001a*/ 	.short	0x005a
        /*001c*/ 	.short	0x0082
	.zero		2


//--------------------- .nv.info                  --------------------------
	.section	.nv.info,"",@"SHT_CUDA_INFO"
	.align	4


	//----- nvinfo : EIATTR_REGCOUNT
	.align		4
        /*0000*/ 	.byte	0x04, 0x2f
        /*0002*/ 	.short	(.L_15 - .L_14)
	.align		4
.L_14:
        /*0004*/ 	.word	index@(_ZN7cutlass13device_kernelINS_4gemm6kernel13GemmUniversalIN4cute5tupleIJiiiiEEENS1_10collective13CollectiveMmaINS1_34MainloopSm90TmaGmmaWarpSpecializedILi22ENS5_IJNS4_1CILi1EEESB_SB_EEENS1_32KernelTmaWarpSpecializedPingpongEEENS5_IJNSA_ILi64EEENSA_ILi16EEESF_EEENS_6half_tENS5_IJlSB_lEEESI_SJ_NS4_8TiledMMAINS4_8MMA_AtomIJNS4_4SM904GMMA25MMA_64x16x16_F32F16F16_SSILNSN_5MajorE0ELSP_0ELNSN_7ScaleInE1ELSQ_1EEEEEENS4_6LayoutISC_NS5_IJNSA_ILi0EEESU_SU_EEEEENS5_IJNS4_10UnderscoreESX_SX_EEEEENS4_13SM90_TMA_LOADENS4_14ComposedLayoutINS4_7SwizzleILi3ELi4ELi3EEENS4_18smem_ptr_flag_bitsILi16EEENST_INS5_IJNSA_ILi8EEESF_EEENS5_IJSF_SB_EEEEEEEvNS4_8identityES10_S1A_vS1B_EENS_8epilogue10collective6detail29Sm90TmaWarpSpecializedAdapterINS1E_15DefaultEpilogueISI_SJ_SJ_NS1D_6thread17LinearCombinationISI_Li1EffLNS1I_9ScaleType4KindE0ELNS_15FloatRoundStyleE2ESI_EENS1_15EpilogueDefaultEEEEEvvEEEEvNT_6ParamsE)
        /*0008*/ 	.word	0x000000a8


	//----- nvinfo : EIATTR_FRAME_SIZE
	.align		4
.L_15:
        /*000c*/ 	.byte	0x04, 0x11
        /*000e*/ 	.short	(.L_17 - .L_16)
	.align		4
.L_16:
        /*0010*/ 	.word	index@(_ZN7cutlass13device_kernelINS_4gemm6kernel13GemmUniversalIN4cute5tupleIJiiiiEEENS1_10collective13CollectiveMmaINS1_34MainloopSm90TmaGmmaWarpSpecializedILi22ENS5_IJNS4_1CILi1EEESB_SB_EEENS1_32KernelTmaWarpSpecializedPingpongEEENS5_IJNSA_ILi64EEENSA_ILi16EEESF_EEENS_6half_tENS5_IJlSB_lEEESI_SJ_NS4_8TiledMMAINS4_8MMA_AtomIJNS4_4SM904GMMA25MMA_64x16x16_F32F16F16_SSILNSN_5MajorE0ELSP_0ELNSN_7ScaleInE1ELSQ_1EEEEEENS4_6LayoutISC_NS5_IJNSA_ILi0EEESU_SU_EEEEENS5_IJNS4_10UnderscoreESX_SX_EEEEENS4_13SM90_TMA_LOADENS4_14ComposedLayoutINS4_7SwizzleILi3ELi4ELi3EEENS4_18smem_ptr_flag_bitsILi16EEENST_INS5_IJNSA_ILi8EEESF_EEENS5_IJSF_SB_EEEEEEEvNS4_8identityES10_S1A_vS1B_EENS_8epilogue10collective6detail29Sm90TmaWarpSpecializedAdapterINS1E_15DefaultEpilogueISI_SJ_SJ_NS1D_6thread17LinearCombinationISI_Li1EffLNS1I_9ScaleType4KindE0ELNS_15FloatRoundStyleE2ESI_EENS1_15EpilogueDefaultEEEEEvvEEEEvNT_6ParamsE)
        /*0014*/ 	.word	0x00000000


	//----- nvinfo : EIATTR_MIN_STACK_SIZE
	.align		4
.L_17:
        /*0018*/ 	.byte	0x04, 0x12
        /*001a*/ 	.short	(.L_19 - .L_18)
	.align		4
.L_18:
        /*001c*/ 	.word	index@(_ZN7cutlass13device_kernelINS_4gemm6kernel13GemmUniversalIN4cute5tupleIJiiiiEEENS1_10collective13CollectiveMmaINS1_34MainloopSm90TmaGmmaWarpSpecializedILi22ENS5_IJNS4_1CILi1EEESB_SB_EEENS1_32KernelTmaWarpSpecializedPingpongEEENS5_IJNSA_ILi64EEENSA_ILi16EEESF_EEENS_6half_tENS5_IJlSB_lEEESI_SJ_NS4_8TiledMMAINS4_8MMA_AtomIJNS4_4SM904GMMA25MMA_64x16x16_F32F16F16_SSILNSN_5MajorE0ELSP_0ELNSN_7ScaleInE1ELSQ_1EEEEEENS4_6LayoutISC_NS5_IJNSA_ILi0EEESU_SU_EEEEENS5_IJNS4_10UnderscoreESX_SX_EEEEENS4_13SM90_TMA_LOADENS4_14ComposedLayoutINS4_7SwizzleILi3ELi4ELi3EEENS4_18smem_ptr_flag_bitsILi16EEENST_INS5_IJNSA_ILi8EEESF_EEENS5_IJSF_SB_EEEEEEEvNS4_8identityES10_S1A_vS1B_EENS_8epilogue10collective6detail29Sm90TmaWarpSpecializedAdapterINS1E_15DefaultEpilogueISI_SJ_SJ_NS1D_6thread17LinearCombinationISI_Li1EffLNS1I_9ScaleType4KindE0ELNS_15FloatRoundStyleE2ESI_EENS1_15EpilogueDefaultEEEEEvvEEEEvNT_6ParamsE)
        /*0020*/ 	.word	0x00000000
.L_19:


//--------------------- .nv.compat                --------------------------
	.section	.nv.compat,"",@"SHT_CUDA_COMPAT_INFO"
	.align	4
        /*0000*/ 	.byte	0x02, 0x09, 0x01, 0x00, 0x02, 0x02, 0x04, 0x00, 0x02, 0x05, 0x05, 0x00, 0x03, 0x07, 0x01, 0x01
        /*0010*/ 	.byte	0x02, 0x03, 0x01, 0x00, 0x02, 0x06, 0x01, 0x00, 0x04, 0x0b, 0x08, 0x00, 0x00, 0x00, 0x00, 0x00
        /*0020*/ 	.byte	0x00, 0x00, 0x00, 0x00


//--------------------- .nv.info._ZN7cutlass13device_kernelINS_4gemm6kernel13GemmUniversalIN4cute5tupleIJiiiiEEENS1_10collective13CollectiveMmaINS1_34MainloopSm90TmaGmmaWarpSpecializedILi22ENS5_IJNS4_1CILi1EEESB_SB_EEENS1_32KernelTmaWarpSpecializedPingpongEEENS5_IJNSA_ILi64EEENSA_ILi16EEESF_EEENS_6half_tENS5_IJlSB_lEEESI_SJ_NS4_8TiledMMAINS4_8MMA_AtomIJNS4_4SM904GMMA25MMA_64x16x16_F32F16F16_SSILNSN_5MajorE0ELSP_0ELNSN_7ScaleInE1ELSQ_1EEEEEENS4_6LayoutISC_NS5_IJNSA_ILi0EEESU_SU_EEEEENS5_IJNS4_10UnderscoreESX_SX_EEEEENS4_13SM90_TMA_LOADENS4_14ComposedLayoutINS4_7SwizzleILi3ELi4ELi3EEENS4_18smem_ptr_flag_bitsILi16EEENST_INS5_IJNSA_ILi8EEESF_EEENS5_IJSF_SB_EEEEEEEvNS4_8identityES10_S1A_vS1B_EENS_8epilogue10collective6detail29Sm90TmaWarpSpecializedAdapterINS1E_15DefaultEpilogueISI_SJ_SJ_NS1D_6thread17LinearCombinationISI_Li1EffLNS1I_9ScaleType4KindE0ELNS_15FloatRoundStyleE2ESI_EENS1_15EpilogueDefaultEEEEEvvEEEEvNT_6ParamsE --------------------------
	.section	.nv.info._ZN7cutlass13device_kernelINS_4gemm6kernel13GemmUniversalIN4cute5tupleIJiiiiEEENS1_10collective13CollectiveMmaINS1_34MainloopSm90TmaGmmaWarpSpecializedILi22ENS5_IJNS4_1CILi1EEESB_SB_EEENS1_32KernelTmaWarpSpecializedPingpongEEENS5_IJNSA_ILi64EEENSA_ILi16EEESF_EEENS_6half_tENS5_IJlSB_lEEESI_SJ_NS4_8TiledMMAINS4_8MMA_AtomIJNS4_4SM904GMMA25MMA_64x16x16_F32F16F16_SSILNSN_5MajorE0ELSP_0ELNSN_7ScaleInE1ELSQ_1EEEEEENS4_6LayoutISC_NS5_IJNSA_ILi0EEESU_SU_EEEEENS5_IJNS4_10UnderscoreESX_SX_EEEEENS4_13SM90_TMA_LOADENS4_14ComposedLayoutINS4_7SwizzleILi3ELi4ELi3EEENS4_18smem_ptr_flag_bitsILi16EEENST_INS5_IJNSA_ILi8EEESF_EEENS5_IJSF_SB_EEEEEEEvNS4_8identityES10_S1A_vS1B_EENS_8epilogue10collective6detail29Sm90TmaWarpSpecializedAdapterINS1E_15DefaultEpilogueISI_SJ_SJ_NS1D_6thread17LinearCombinationISI_Li1EffLNS1I_9ScaleType4KindE0ELNS_15FloatRoundStyleE2ESI_EENS1_15EpilogueDefaultEEEEEvvEEEEvNT_6ParamsE,"",@"SHT_CUDA_INFO"
	.sectionflags	@""
	.align	4


	//----- nvinfo : EIATTR_CUDA_API_VERSION
	.align		4
        /*0000*/ 	.byte	0x04, 0x37
        /*0002*/ 	.short	(.L_21 - .L_20)
.L_20:
        /*0004*/ 	.word	0x00000082


	//----- nvinfo : EIATTR_KPARAM_INFO
	.align		4
.L_21:
        /*0008*/ 	.byte	0x04, 0x17
        /*000a*/ 	.short	(.L_23 - .L_22)
.L_22:
        /*000c*/ 	.word	0x00000000
        /*0010*/ 	.short	0x0000
        /*0012*/ 	.short	0x0070
        /*0014*/ 	.byte	0x00, 0xf0, 0x01, 0x10


	//----- nvinfo : EIATTR_SPARSE_MMA_MASK
	.align		4
.L_23:
        /*0018*/ 	.byte	0x03, 0x50
        /*001a*/ 	.short	0x0000


	//----- nvinfo : EIATTR_MAXREG_COUNT
	.align		4
        /*001c*/ 	.byte	0x03, 0x1b
        /*001e*/ 	.short	0x00a8


	//----- nvinfo : EIATTR_NUM_BARRIERS
	.align		4
        /*0020*/ 	.byte	0x02, 0x4c
        /*0022*/ 	.byte	0x01
	.zero		1


	//----- nvinfo : EIATTR_EXTERNS
	.align		4
        /*0024*/ 	.byte	0x04, 0x0f
        /*0026*/ 	.short	(.L_25 - .L_24)


	//   ....[0]....
	.align		4
.L_24:
        /*0028*/ 	.word	index@(__assertfail)


	//----- nvinfo : EIATTR_MERCURY_ISA_VERSION
	.align		4
.L_25:
        /*002c*/ 	.byte	0x03, 0x5f
        /*002e*/ 	.short	0x0101


	//----- nvinfo : EIATTR_INT_WARP_WIDE_INSTR_OFFSETS
	.align		4
        /*0030*/ 	.byte	0x04, 0x31
        /*0032*/ 	.short	(.L_27 - .L_26)


	//   ....[0]....
.L_26:
        /*0034*/ 	.word	0x00000650


	//   ....[1]....
        /*0038*/ 	.word	0x00000670


	//   ....[2]....
        /*003c*/ 	.word	0x000006f0


	//   ....[3]....
        /*0040*/ 	.word	0x00000700


	//   ....[4]....
        /*0044*/ 	.word	0x00000710


	//   ....[5]....
        /*0048*/ 	.word	0x00000730


	//   ....[6]....
        /*004c*/ 	.word	0x000007c0


	//   ....[7]....
        /*0050*/ 	.word	0x000007e0


	//----- nvinfo : EIATTR_COOP_GROUP_MASK_REGIDS
	.align		4
.L_27:
        /*0054*/ 	.byte	0x04, 0x29
        /*0056*/ 	.short	(.L_29 - .L_28)


	//   ....[0]....
.L_28:
        /*0058*/ 	.word	0xffffffff


	//   ....[1]....
        /*005c*/ 	.word	0xffffffff


	//   ....[2]....
        /*0060*/ 	.word	0xffffffff


	//   ....[3]....
        /*0064*/ 	.word	0xffffffff


	//   ....[4]....
        /*0068*/ 	.word	0xffffffff


	//   ....[5]....
        /*006c*/ 	.word	0xffffffff


	//----- nvinfo : EIATTR_COOP_GROUP_INSTR_OFFSETS
	.align		4
.L_29:
        /*0070*/ 	.byte	0x04, 0x28
        /*0072*/ 	.short	(.L_31 - .L_30)


	//   ....[0]....
.L_30:
        /*0074*/ 	.word	0x00000060


	//   ....[1]....
        /*0078*/ 	.word	0x00000070


	//   ....[2]....
        /*007c*/ 	.word	0x00000130


	//   ....[3]....
        /*0080*/ 	.word	0x00000530


	//   ....[4]....
        /*0084*/ 	.word	0x00000570


	//   ....[5]....
        /*0088*/ 	.word	0x000005b0


	//----- nvinfo : EIATTR_REG_RECONFIG
	.align		4
.L_31:
        /*008c*/ 	.byte	0x01, 0x54
	.zero		2


	//----- nvinfo : EIATTR_SYSCALL_OFFSETS
	.align		4
        /*0090*/ 	.byte	0x04, 0x46
        /*0092*/ 	.short	(.L_33 - .L_32)


	//   ....[0]....
.L_32:
        /*0094*/ 	.word	0x00001890


	//----- nvinfo : EIATTR_MBARRIER_INSTR_OFFSETS
	.align		4
.L_33:
        /*0098*/ 	.byte	0x04, 0x39
        /*009a*/ 	.short	(.L_35 - .L_34)


	//   ....[0]....
.L_34:
        /*009c*/ 	.word	0x00000250
        /*00a0*/ 	.word	0x000000ff
        /*00a4*/ 	.word	0x00000000
        /*00a8*/ 	.short	0x0100
        /*00aa*/ 	.byte	0x08
	.zero		1


	//   ....[1]....
        /*00ac*/ 	.word	0x00000260
        /*00b0*/ 	.word	0x000000ff
        /*00b4*/ 	.word	0x000000b0
        /*00b8*/ 	.short	0x0100
        /*00ba*/ 	.byte	0x08
	.zero		1


	//   ....[2]....
        /*00bc*/ 	.word	0x00000270
        /*00c0*/ 	.word	0x000000ff
        /*00c4*/ 	.word	0x00000008
        /*00c8*/ 	.short	0x0100
        /*00ca*/ 	.byte	0x08
	.zero		1


	//   ....[3]....
        /*00cc*/ 	.word	0x00000280
        /*00d0*/ 	.word	0x000000ff
        /*00d4*/ 	.word	0x000000b8
        /*00d8*/ 	.short	0x0100
        /*00da*/ 	.byte	0x08
	.zero		1


	//   ....[4]....
        /*00dc*/ 	.word	0x00000290
        /*00e0*/ 	.word	0x000000ff
        /*00e4*/ 	.word	0x00000010
        /*00e8*/ 	.short	0x0100
        /*00ea*/ 	.byte	0x08
	.zero		1


	//   ....[5]....
        /*00ec*/ 	.word	0x000002a0
        /*00f0*/ 	.word	0x000000ff
        /*00f4*/ 	.word	0x000000c0
        /*00f8*/ 	.short	0x0100
        /*00fa*/ 	.byte	0x08
	.zero		1


	//   ....[6]....
        /*00fc*/ 	.word	0x000002b0
        /*0100*/ 	.word	0x000000ff
        /*0104*/ 	.word	0x00000018
        /*0108*/ 	.short	0x0100
        /*010a*/ 	.byte	0x08
	.zero		1


	//   ....[7]....
        /*010c*/ 	.word	0x000002c0
        /*0110*/ 	.word	0x000000ff
        /*0114*/ 	.word	0x000000c8
        /*0118*/ 	.short	0x0100
        /*011a*/ 	.byte	0x08
	.zero		1


	//   ....[8]....
        /*011c*/ 	.word	0x000002d0
        /*0120*/ 	.word	0x000000ff
        /*0124*/ 	.word	0x00000020
        /*0128*/ 	.short	0x0100
        /*012a*/ 	.byte	0x08
	.zero		1


	//   ....[9]....
        /*012c*/ 	.word	0x000002e0
        /*0130*/ 	.word	0x000000ff
        /*0134*/ 	.word	0x000000d0
        /*0138*/ 	.short	0x0100
        /*013a*/ 	.byte	0x08
	.zero		1


	//   ....[10]....
        /*013c*/ 	.word	0x000002f0
        /*0140*/ 	.word	0x000000ff
        /*0144*/ 	.word	0x00000028
        /*0148*/ 	.short	0x0100
        /*014a*/ 	.byte	0x08
	.zero		1


	//   ....[11]....
        /*014c*/ 	.word	0x00000300
        /*0150*/ 	.word	0x000000ff
        /*0154*/ 	.word	0x000000d8
        /*0158*/ 	.short	0x0100
        /*015a*/ 	.byte	0x08
	.zero		1


	//   ....[12]....
        /*015c*/ 	.word	0x00000310
        /*0160*/ 	.word	0x000000ff
        /*0164*/ 	.word	0x00000030
        /*0168*/ 	.short	0x0100
        /*016a*/ 	.byte	0x08
	.zero		1


	//   ....[13]....
        /*016c*/ 	.word	0x00000320
        /*0170*/ 	.word	0x000000ff
        /*0174*/ 	.word	0x000000e0
        /*0178*/ 	.short	0x0100
        /*017a*/ 	.byte	0x08
	.zero		1


	//   ....[14]....
        /*017c*/ 	.word	0x00000330
        /*0180*/ 	.word	0x000000ff
        /*0184*/ 	.word	0x00000038
        /*0188*/ 	.short	0x0100
        /*018a*/ 	.byte	0x08
	.zero		1


	//   ....[15]....
        /*018c*/ 	.word	0x00000340
        /*0190*/ 	.word	0x000000ff
        /*0194*/ 	.word	0x000000e8
        /*0198*/ 	.short	0x0100
        /*019a*/ 	.byte	0x08
	.zero		1


	//   ....[16]....
        /*019c*/ 	.word	0x00000350
        /*01a0*/ 	.word	0x000000ff
        /*01a4*/ 	.word	0x00000040
        /*01a8*/ 	.short	0x0100
        /*01aa*/ 	.byte	0x08
	.zero		1


	//   ....[17]....
        /*01ac*/ 	.word	0x00000360
        /*01b0*/ 	.word	0x000000ff
        /*01b4*/ 	.word	0x000000f0
        /*01b8*/ 	.short	0x0100
        /*01ba*/ 	.byte	0x08
	.zero		1


	//   ....[18]....
        /*01bc*/ 	.word	0x00000370
        /*01c0*/ 	.word	0x000000ff
        /*01c4*/ 	.word	0x00000048
        /*01c8*/ 	.short	0x0100
        /*01ca*/ 	.byte	0x08
	.zero		1


	//   ....[19]....
        /*01cc*/ 	.word	0x00000380
        /*01d0*/ 	.word	0x000000ff
        /*01d4*/ 	.word	0x000000f8
        /*01d8*/ 	.short	0x0100
        /*01da*/ 	.byte	0x08
	.zero		1


	//   ....[20]....
        /*01dc*/ 	.word	0x00000390
        /*01e0*/ 	.word	0x000000ff
        /*01e4*/ 	.word	0x00000050
        /*01e8*/ 	.short	0x0100
        /*01ea*/ 	.byte	0x08
	.zero		1


	//   ....[21]....
        /*01ec*/ 	.word	0x000003a0
        /*01f0*/ 	.word	0x000000ff
        /*01f4*/ 	.word	0x00000100
        /*01f8*/ 	.short	0x0100
        /*01fa*/ 	.byte	0x08
	.zero		1


	//   ....[22]....
        /*01fc*/ 	.word	0x000003b0
        /*0200*/ 	.word	0x000000ff
        /*0204*/ 	.word	0x00000058
        /*0208*/ 	.short	0x0100
        /*020a*/ 	.byte	0x08
	.zero		1


	//   ....[23]....
        /*020c*/ 	.word	0x000003c0
        /*0210*/ 	.word	0x000000ff
        /*0214*/ 	.word	0x00000108
        /*0218*/ 	.short	0x0100
        /*021a*/ 	.byte	0x08
	.zero		1


	//   ....[24]....
        /*021c*/ 	.word	0x000003d0
        /*0220*/ 	.word	0x000000ff
        /*0224*/ 	.word	0x00000060
        /*0228*/ 	.short	0x0100
        /*022a*/ 	.byte	0x08
	.zero		1


	//   ....[25]....
        /*022c*/ 	.word	0x000003e0
        /*0230*/ 	.word	0x000000ff
        /*0234*/ 	.word	0x00000110
        /*0238*/ 	.short	0x0100
        /*023a*/ 	.byte	0x08
	.zero		1


	//   ....[26]....
        /*023c*/ 	.word	0x000003f0
        /*0240*/ 	.word	0x000000ff
        /*0244*/ 	.word	0x00000068
        /*0248*/ 	.short	0x0100
        /*024a*/ 	.byte	0x08
	.zero		1


	//   ....[27]....
        /*024c*/ 	.word	0x00000400
        /*0250*/ 	.word	0x000000ff
        /*0254*/ 	.word	0x00000118
        /*0258*/ 	.short	0x0100
        /*025a*/ 	.byte	0x08
	.zero		1


	//   ....[28]....
        /*025c*/ 	.word	0x00000410
        /*0260*/ 	.word	0x000000ff
        /*0264*/ 	.word	0x00000070
        /*0268*/ 	.short	0x0100
        /*026a*/ 	.byte	0x08
	.zero		1


	//   ....[29]....
        /*026c*/ 	.word	0x00000420
        /*0270*/ 	.word	0x000000ff
        /*0274*/ 	.word	0x00000120
        /*0278*/ 	.short	0x0100
        /*027a*/ 	.byte	0x08
	.zero		1


	//   ....[30]....
        /*027c*/ 	.word	0x00000430
        /*0280*/ 	.word	0x000000ff
        /*0284*/ 	.word	0x00000078
        /*0288*/ 	.short	0x0100
        /*028a*/ 	.byte	0x08
	.zero		1


	//   ....[31]....
        /*028c*/ 	.word	0x00000440
        /*0290*/ 	.word	0x000000ff
        /*0294*/ 	.word	0x00000128
        /*0298*/ 	.short	0x0100
        /*029a*/ 	.byte	0x08
	.zero		1


	//   ....[32]....
        /*029c*/ 	.word	0x00000450
        /*02a0*/ 	.word	0x000000ff
        /*02a4*/ 	.word	0x00000080
        /*02a8*/ 	.short	0x0100
        /*02aa*/ 	.byte	0x08
	.zero		1


	//   ....[33]....
        /*02ac*/ 	.word	0x00000460
        /*02b0*/ 	.word	0x000000ff
        /*02b4*/ 	.word	0x00000130
        /*02b8*/ 	.short	0x0100
        /*02ba*/ 	.byte	0x08
	.zero		1


	//   ....[34]....
        /*02bc*/ 	.word	0x00000470
        /*02c0*/ 	.word	0x000000ff
        /*02c4*/ 	.word	0x00000088
        /*02c8*/ 	.short	0x0100
        /*02ca*/ 	.byte	0x08
	.zero		1


	//   ....[35]....
        /*02cc*/ 	.word	0x00000480
        /*02d0*/ 	.word	0x000000ff
        /*02d4*/ 	.word	0x00000138
        /*02d8*/ 	.short	0x0100
        /*02da*/ 	.byte	0x08
	.zero		1


	//   ....[36]....
        /*02dc*/ 	.word	0x00000490
        /*02e0*/ 	.word	0x000000ff
        /*02e4*/ 	.word	0x00000090
        /*02e8*/ 	.short	0x0100
        /*02ea*/ 	.byte	0x08
	.zero		1


	//   ....[37]....
        /*02ec*/ 	.word	0x000004a0
        /*02f0*/ 	.word	0x000000ff
        /*02f4*/ 	.word	0x00000140
        /*02f8*/ 	.short	0x0100
        /*02fa*/ 	.byte	0x08
	.zero		1


	//   ....[38]....
        /*02fc*/ 	.word	0x000004b0
        /*0300*/ 	.word	0x000000ff
        /*0304*/ 	.word	0x00000098
        /*0308*/ 	.short	0x0100
        /*030a*/ 	.byte	0x08
	.zero		1


	//   ....[39]....
        /*030c*/ 	.word	0x000004c0
        /*0310*/ 	.word	0x000000ff
        /*0314*/ 	.word	0x00000148
        /*0318*/ 	.short	0x0100
        /*031a*/ 	.byte	0x08
	.zero		1


	//   ....[40]....
        /*031c*/ 	.word	0x000004d0
        /*0320*/ 	.word	0x000000ff
        /*0324*/ 	.word	0x000000a0
        /*0328*/ 	.short	0x0100
        /*032a*/ 	.byte	0x08
	.zero		1


	//   ....[41]....
        /*032c*/ 	.word	0x000004e0
        /*0330*/ 	.word	0x000000ff
        /*0334*/ 	.word	0x00000150
        /*0338*/ 	.short	0x0100
        /*033a*/ 	.byte	0x08
	.zero		1


	//   ....[42]....
        /*033c*/ 	.word	0x000004f0
        /*0340*/ 	.word	0x000000ff
        /*0344*/ 	.word	0x000000a8
        /*0348*/ 	.short	0x0100
        /*034a*/ 	.byte	0x08
	.zero		1


	//   ....[43]....
        /*034c*/ 	.word	0x00000500
        /*0350*/ 	.word	0x000000ff
        /*0354*/ 	.word	0x00000158
        /*0358*/ 	.short	0x0100
        /*035a*/ 	.byte	0x08
	.zero		1


	//   ....[44]....
        /*035c*/ 	.word	0x00000820
        /*0360*/ 	.word	0x000000ff
        /*0364*/ 	.word	0x00000190
        /*0368*/ 	.short	0x0100
        /*036a*/ 	.byte	0x08
	.zero		1


	//   ....[45]....
        /*036c*/ 	.word	0x00000890
        /*0370*/ 	.word	0x000000ff
        /*0374*/ 	.word	0x00000198
        /*0378*/ 	.short	0x0100
        /*037a*/ 	.byte	0x08
	.zero		1


	//   ....[46]....
        /*037c*/ 	.word	0x000008b0
        /*0380*/ 	.word	0x000000ff
        /*0384*/ 	.word	0x00000170
        /*0388*/ 	.short	0x0100
        /*038a*/ 	.byte	0x09
	.zero		1


	//   ....[47]....
        /*038c*/ 	.word	0x000008c0
        /*0390*/ 	.word	0x000000ff
        /*0394*/ 	.word	0x00000178
        /*0398*/ 	.short	0x0100
        /*039a*/ 	.byte	0x09
	.zero		1


	//   ....[48]....
        /*039c*/ 	.word	0x000008d0
        /*03a0*/ 	.word	0x000000ff
        /*03a4*/ 	.word	0x00000180
        /*03a8*/ 	.short	0x0100
        /*03aa*/ 	.byte	0x09
	.zero		1


	//   ....[49]....
        /*03ac*/ 	.word	0x000008e0
        /*03b0*/ 	.word	0x000000ff
        /*03b4*/ 	.word	0x00000188
        /*03b8*/ 	.short	0x0100
        /*03ba*/ 	.byte	0x09
	.zero		1


	//   ....[50]....
        /*03bc*/ 	.word	0x00001770
        /*03c0*/ 	.word	0x000000ff
        /*03c4*/ 	.word	0xfffffff8
        /*03c8*/ 	.short	0x010a
        /*03ca*/ 	.byte	0x2d
	.zero		1


	//   ....[51]....
        /*03cc*/ 	.word	0x00001910
        /*03d0*/ 	.word	0x00000003
        /*03d4*/ 	.word	0x00000000
        /*03d8*/ 	.short	0x010a
        /*03da*/ 	.byte	0x3f
	.zero		1


	//   ....[52]....
        /*03dc*/ 	.word	0x00001950
        /*03e0*/ 	.word	0x00000003
        /*03e4*/ 	.word	0x00000000
        /*03e8*/ 	.short	0x010a
        /*03ea*/ 	.byte	0x3f
	.zero		1


	//   ....[53]....
        /*03ec*/ 	.word	0x00001c50
        /*03f0*/ 	.word	0x000000ff
        /*03f4*/ 	.word	0x00000000
        /*03f8*/ 	.short	0x010a
        /*03fa*/ 	.byte	0x04
	.zero		1


	//   ....[54]....
        /*03fc*/ 	.word	0x00001c90
        /*0400*/ 	.word	0x000000ff
        /*0404*/ 	.word	0x00000000
        /*0408*/ 	.short	0x010a
        /*040a*/ 	.byte	0x04
	.zero		1


	//   ....[55]....
        /*040c*/ 	.word	0x00001ef0
        /*0410*/ 	.word	0x000000ff
        /*0414*/ 	.word	0x00000000
        /*0418*/ 	.short	0x0101
        /*041a*/ 	.byte	0x04
	.zero		1


	//   ....[56]....
        /*041c*/ 	.word	0x00001ff0
        /*0420*/ 	.word	0x00000003
        /*0424*/ 	.word	0x00000000
        /*0428*/ 	.short	0x0101
        /*042a*/ 	.byte	0x2b
	.zero		1


	//   ....[57]....
        /*042c*/ 	.word	0x000020c0
        /*0430*/ 	.word	0x000000ff
        /*0434*/ 	.word	0x00000000
        /*0438*/ 	.short	0x0101
        /*043a*/ 	.byte	0x06
	.zero		1


	//   ....[58]....
        /*043c*/ 	.word	0x00002170
        /*0440*/ 	.word	0x000000ff
        /*0444*/ 	.word	0x00000008
        /*0448*/ 	.short	0x010a
        /*044a*/ 	.byte	0x2d
	.zero		1


	//   ....[59]....
        /*044c*/ 	.word	0x00002e50
        /*0450*/ 	.word	0x00000000
        /*0454*/ 	.word	0x00000000
        /*0458*/ 	.short	0x0101
        /*045a*/ 	.byte	0x2b
	.zero		1


	//   ....[60]....
        /*045c*/ 	.word	0x000037f0
        /*0460*/ 	.word	0x0000000d
        /*0464*/ 	.word	0x000000b0
        /*0468*/ 	.short	0x010a
        /*046a*/ 	.byte	0x3f
	.zero		1


	//   ....[61]....
        /*046c*/ 	.word	0x00003b90
        /*0470*/ 	.word	0x00000006
        /*0474*/ 	.word	0x00000198
        /*0478*/ 	.short	0x0101
        /*047a*/ 	.byte	0x3f
	.zero		1


	//   ....[62]....
        /*047c*/ 	.word	0x000042e0
        /*0480*/ 	.word	0x00000007
        /*0484*/ 	.word	0x00000000
        /*0488*/ 	.short	0x010a
        /*048a*/ 	.byte	0x3f
	.zero		1


	//   ....[63]....
        /*048c*/ 	.word	0x00004360
        /*0490*/ 	.word	0x00000009
        /*0494*/ 	.word	0x00000000
        /*0498*/ 	.short	0x010a
        /*049a*/ 	.byte	0x3f
	.zero		1


	//   ....[64]....
        /*049c*/ 	.word	0x000043f0
        /*04a0*/ 	.word	0x00000006
        /*04a4*/ 	.word	0x00000000
        /*04a8*/ 	.short	0x010a
        /*04aa*/ 	.byte	0x3f
	.zero		1


	//   ....[65]....
        /*04ac*/ 	.word	0x00004480
        /*04b0*/ 	.word	0x00000009
        /*04b4*/ 	.word	0x00000000
        /*04b8*/ 	.short	0x010a
        /*04ba*/ 	.byte	0x3f
	.zero		1


	//   ....[66]....
        /*04bc*/ 	.word	0x00004510
        /*04c0*/ 	.word	0x00000006
        /*04c4*/ 	.word	0x00000000
        /*04c8*/ 	.short	0x010a
        /*04ca*/ 	.byte	0x3f
	.zero		1


	//   ....[67]....
        /*04cc*/ 	.word	0x000045a0
        /*04d0*/ 	.word	0x00000009
        /*04d4*/ 	.word	0x00000000
        /*04d8*/ 	.short	0x010a
        /*04da*/ 	.byte	0x3f
	.zero		1


	//   ....[68]....
        /*04dc*/ 	.word	0x00004630
        /*04e0*/ 	.word	0x00000006
        /*04e4*/ 	.word	0x00000000
        /*04e8*/ 	.short	0x010a
        /*04ea*/ 	.byte	0x3f
	.zero		1


	//   ....[69]....
        /*04ec*/ 	.word	0x000046c0
        /*04f0*/ 	.word	0x00000009
        /*04f4*/ 	.word	0x00000000
        /*04f8*/ 	.short	0x010a
        /*04fa*/ 	.byte	0x3f
	.zero		1


	//   ....[70]....
        /*04fc*/ 	.word	0x00004750
        /*0500*/ 	.word	0x00000006
        /*0504*/ 	.word	0x00000000
        /*0508*/ 	.short	0x010a
        /*050a*/ 	.byte	0x3f
	.zero		1


	//   ....[71]....
        /*050c*/ 	.word	0x000047e0
        /*0510*/ 	.word	0x00000009
        /*0514*/ 	.word	0x00000000
        /*0518*/ 	.short	0x010a
        /*051a*/ 	.byte	0x3f
	.zero		1


	//   ....[72]....
        /*051c*/ 	.word	0x00004870
        /*0520*/ 	.word	0x00000006
        /*0524*/ 	.word	0x00000000
        /*0528*/ 	.short	0x010a
        /*052a*/ 	.byte	0x3f
	.zero		1


	//   ....[73]....
        /*052c*/ 	.word	0x00004900
        /*0530*/ 	.word	0x00000009
        /*0534*/ 	.word	0x00000000
        /*0538*/ 	.short	0x010a
        /*053a*/ 	.byte	0x3f
	.zero		1


	//   ....[74]....
        /*053c*/ 	.word	0x00004990
        /*0540*/ 	.word	0x00000006
        /*0544*/ 	.word	0x00000000
        /*0548*/ 	.short	0x010a
        /*054a*/ 	.byte	0x3f
	.zero		1


	//   ....[75]....
        /*054c*/ 	.word	0x00004a20
        /*0550*/ 	.word	0x00000009
        /*0554*/ 	.word	0x00000000
        /*0558*/ 	.short	0x010a
        /*055a*/ 	.byte	0x3f
	.zero		1


	//   ....[76]....
        /*055c*/ 	.word	0x00004ab0
        /*0560*/ 	.word	0x00000006
        /*0564*/ 	.word	0x00000000
        /*0568*/ 	.short	0x010a
        /*056a*/ 	.byte	0x3f
	.zero		1


	//   ....[77]....
        /*056c*/ 	.word	0x00004b40
        /*0570*/ 	.word	0x00000009
        /*0574*/ 	.word	0x00000000
        /*0578*/ 	.short	0x010a
        /*057a*/ 	.byte	0x3f
	.zero		1


	//   ....[78]....
        /*057c*/ 	.word	0x00004bd0
        /*0580*/ 	.word	0x00000006
        /*0584*/ 	.word	0x00000000
        /*0588*/ 	.short	0x010a
        /*058a*/ 	.byte	0x3f
	.zero		1


	//   ....[79]....
        /*058c*/ 	.word	0x00004c60
        /*0590*/ 	.word	0x00000009
        /*0594*/ 	.word	0x00000000
        /*0598*/ 	.short	0x010a
        /*059a*/ 	.byte	0x3f
	.zero		1


	//   ....[80]....
        /*059c*/ 	.word	0x00004cf0
        /*05a0*/ 	.word	0x00000006
        /*05a4*/ 	.word	0x00000000
        /*05a8*/ 	.short	0x010a
        /*05aa*/ 	.byte	0x3f
	.zero		1


	//   ....[81]....
        /*05ac*/ 	.word	0x00004d80
        /*05b0*/ 	.word	0x00000009
        /*05b4*/ 	.word	0x00000000
        /*05b8*/ 	.short	0x010a
        /*05ba*/ 	.byte	0x3f
	.zero		1


	//   ....[82]....
        /*05bc*/ 	.word	0x00004e10
        /*05c0*/ 	.word	0x00000006
        /*05c4*/ 	.word	0x00000000
        /*05c8*/ 	.short	0x010a
        /*05ca*/ 	.byte	0x3f
	.zero		1


	//   ....[83]....
        /*05cc*/ 	.word	0x00004ea0
        /*05d0*/ 	.word	0x00000003
        /*05d4*/ 	.word	0x00000000
        /*05d8*/ 	.short	0x010a
        /*05da*/ 	.byte	0x3f
	.zero		1


	//   ....[84]....
        /*05dc*/ 	.word	0x00004f10
        /*05e0*/ 	.word	0x00000003
        /*05e4*/ 	.word	0xfffffff8
        /*05e8*/ 	.short	0x010a
        /*05ea*/ 	.byte	0x3f
	.zero		1


	//   ....[85]....
        /*05ec*/ 	.word	0x00004f60
        /*05f0*/ 	.word	0x00000003
        /*05f4*/ 	.word	0x00000000
        /*05f8*/ 	.short	0x010a
        /*05fa*/ 	.byte	0x3f
	.zero		1


	//   ....[86]....
        /*05fc*/ 	.word	0x00004fc0
        /*0600*/ 	.word	0x00000004
        /*0604*/ 	.word	0x00000000
        /*0608*/ 	.short	0x010a
        /*060a*/ 	.byte	0x3f
	.zero		1


	//   ....[87]....
        /*060c*/ 	.word	0x00005020
        /*0610*/ 	.word	0x00000003
        /*0614*/ 	.word	0x00000008
        /*0618*/ 	.short	0x010a
        /*061a*/ 	.byte	0x3f
	.zero		1


	//   ....[88]....
        /*061c*/ 	.word	0x000050f0
        /*0620*/ 	.word	0x0000000d
        /*0624*/ 	.word	0x000000b0
        /*0628*/ 	.short	0x010a
        /*062a*/ 	.byte	0x3f
	.zero		1


	//   ....[89]....
        /*062c*/ 	.word	0x000051c0
        /*0630*/ 	.word	0x00000007
        /*0634*/ 	.word	0x00000000
        /*0638*/ 	.short	0x010a
        /*063a*/ 	.byte	0x3f
	.zero		1


	//   ....[90]....
        /*063c*/ 	.word	0x00005210
        /*0640*/ 	.word	0x00000009
        /*0644*/ 	.word	0x00000000
        /*0648*/ 	.short	0x010a
        /*064a*/ 	.byte	0x3f
	.zero		1


	//   ....[91]....
        /*064c*/ 	.word	0x00005260
        /*0650*/ 	.word	0x00000006
        /*0654*/ 	.word	0x00000000
        /*0658*/ 	.short	0x010a
        /*065a*/ 	.byte	0x3f
	.zero		1


	//   ....[92]....
        /*065c*/ 	.word	0x000052b0
        /*0660*/ 	.word	0x00000009
        /*0664*/ 	.word	0x00000000
        /*0668*/ 	.short	0x010a
        /*066a*/ 	.byte	0x3f
	.zero		1


	//   ....[93]....
        /*066c*/ 	.word	0x00005300
        /*0670*/ 	.word	0x00000006
        /*0674*/ 	.word	0x00000000
        /*0678*/ 	.short	0x010a
        /*067a*/ 	.byte	0x3f
	.zero		1


	//   ....[94]....
        /*067c*/ 	.word	0x00005350
        /*0680*/ 	.word	0x00000009
        /*0684*/ 	.word	0x00000000
        /*0688*/ 	.short	0x010a
        /*068a*/ 	.byte	0x3f
	.zero		1


	//   ....[95]....
        /*068c*/ 	.word	0x000053a0
        /*0690*/ 	.word	0x00000006
        /*0694*/ 	.word	0x00000000
        /*0698*/ 	.short	0x010a
        /*069a*/ 	.byte	0x3f
	.zero		1


	//   ....[96]....
        /*069c*/ 	.word	0x000053f0
        /*06a0*/ 	.word	0x00000009
        /*06a4*/ 	.word	0x00000000
        /*06a8*/ 	.short	0x010a
        /*06aa*/ 	.byte	0x3f
	.zero		1


	//   ....[97]....
        /*06ac*/ 	.word	0x00005440
        /*06b0*/ 	.word	0x00000006
        /*06b4*/ 	.word	0x00000000
        /*06b8*/ 	.short	0x010a
        /*06ba*/ 	.byte	0x3f
	.zero		1


	//   ....[98]....
        /*06bc*/ 	.word	0x00005490
        /*06c0*/ 	.word	0x00000009
        /*06c4*/ 	.word	0x00000000
        /*06c8*/ 	.short	0x010a
        /*06ca*/ 	.byte	0x3f
	.zero		1


	//   ....[99]....
        /*06cc*/ 	.word	0x000054e0
        /*06d0*/ 	.word	0x00000006
        /*06d4*/ 	.word	0x00000000
        /*06d8*/ 	.short	0x010a
        /*06da*/ 	.byte	0x3f
	.zero		1


	//   ....[100]....
        /*06dc*/ 	.word	0x00005530
        /*06e0*/ 	.word	0x00000009
        /*06e4*/ 	.word	0x00000000
        /*06e8*/ 	.short	0x010a
        /*06ea*/ 	.byte	0x3f
	.zero		1


	//   ....[101]....
        /*06ec*/ 	.word	0x00005580
        /*06f0*/ 	.word	0x00000006
        /*06f4*/ 	.word	0x00000000
        /*06f8*/ 	.short	0x010a
        /*06fa*/ 	.byte	0x3f
	.zero		1


	//   ....[102]....
        /*06fc*/ 	.word	0x000055d0
        /*0700*/ 	.word	0x00000009
        /*0704*/ 	.word	0x00000000
        /*0708*/ 	.short	0x010a
        /*070a*/ 	.byte	0x3f
	.zero		1


	//   ....[103]....
        /*070c*/ 	.word	0x00005620
        /*0710*/ 	.word	0x00000006
        /*0714*/ 	.word	0x00000000
        /*0718*/ 	.short	0x010a
        /*071a*/ 	.byte	0x3f
	.zero		1


	//   ....[104]....
        /*071c*/ 	.word	0x00005670
        /*0720*/ 	.word	0x00000009
        /*0724*/ 	.word	0x00000000
        /*0728*/ 	.short	0x010a
        /*072a*/ 	.byte	0x3f
	.zero		1


	//   ....[105]....
        /*072c*/ 	.word	0x000056c0
        /*0730*/ 	.word	0x00000006
        /*0734*/ 	.word	0x00000000
        /*0738*/ 	.short	0x010a
        /*073a*/ 	.byte	0x3f
	.zero		1


	//   ....[106]....
        /*073c*/ 	.word	0x00005710
        /*0740*/ 	.word	0x00000009
        /*0744*/ 	.word	0x00000000
        /*0748*/ 	.short	0x010a
        /*074a*/ 	.byte	0x3f
	.zero		1


	//   ....[107]....
        /*074c*/ 	.word	0x00005760
        /*0750*/ 	.word	0x00000006
        /*0754*/ 	.word	0x00000000
        /*0758*/ 	.short	0x010a
        /*075a*/ 	.byte	0x3f
	.zero		1


	//   ....[108]....
        /*075c*/ 	.word	0x000057b0
        /*0760*/ 	.word	0x00000009
        /*0764*/ 	.word	0x00000000
        /*0768*/ 	.short	0x010a
        /*076a*/ 	.byte	0x3f
	.zero		1


	//   ....[109]....
        /*076c*/ 	.word	0x00005800
        /*0770*/ 	.word	0x00000006
        /*0774*/ 	.word	0x00000000
        /*0778*/ 	.short	0x010a
        /*077a*/ 	.byte	0x3f
	.zero		1


	//----- nvinfo : EIATTR_NUM_MBARRIERS
	.align		4
.L_35:
        /*077c*/ 	.byte	0x03, 0x38
        /*077e*/ 	.short	0x0032


	//----- nvinfo : EIATTR_EXIT_INSTR_OFFSETS
	.align		4
        /*0780*/ 	.byte	0x04, 0x1c
        /*0782*/ 	.short	(.L_37 - .L_36)


	//   ....[0]....
.L_36:
        /*0784*/ 	.word	0x00001430


	//   ....[1]....
        /*0788*/ 	.word	0x00001490


	//   ....[2]....
        /*078c*/ 	.word	0x000034f0


	//   ....[3]....
        /*0790*/ 	.word	0x00003520


	//   ....[4]....
        /*0794*/ 	.word	0x00004ef0


	//----- nvinfo : EIATTR_MAX_THREADS
	.align		4
.L_37:
        /*0798*/ 	.byte	0x04, 0x05
        /*079a*/ 	.short	(.L_39 - .L_38)
.L_38:
        /*079c*/ 	.word	0x00000180
        /*07a0*/ 	.word	0x00000001
        /*07a4*/ 	.word	0x00000001


	//----- nvinfo : EIATTR_CRS_STACK_SIZE
	.align		4
.L_39:
        /*07a8*/ 	.byte	0x04, 0x1e
        /*07aa*/ 	.short	(.L_41 - .L_40)
.L_40:
        /*07ac*/ 	.word	0x00000000


	//----- nvinfo : EIATTR_CBANK_PARAM_SIZE
	.align		4
.L_41:
        /*07b0*/ 	.byte	0x03, 0x19
        /*07b2*/ 	.short	0x0470


	//----- nvinfo : EIATTR_PARAM_CBANK
	.align		4
        /*07b4*/ 	.byte	0x04, 0x0a
        /*07b6*/ 	.short	(.L_43 - .L_42)
	.align		4
.L_42:
        /*07b8*/ 	.word	index@(.nv.constant0._ZN7cutlass13device_kernelINS_4gemm6kernel13GemmUniversalIN4cute5tupleIJiiiiEEENS1_10collective13CollectiveMmaINS1_34MainloopSm90TmaGmmaWarpSpecializedILi22ENS5_IJNS4_1CILi1EEESB_SB_EEENS1_32KernelTmaWarpSpecializedPingpongEEENS5_IJNSA_ILi64EEENSA_ILi16EEESF_EEENS_6half_tENS5_IJlSB_lEEESI_SJ_NS4_8TiledMMAINS4_8MMA_AtomIJNS4_4SM904GMMA25MMA_64x16x16_F32F16F16_SSILNSN_5MajorE0ELSP_0ELNSN_7ScaleInE1ELSQ_1EEEEEENS4_6LayoutISC_NS5_IJNSA_ILi0EEESU_SU_EEEEENS5_IJNS4_10UnderscoreESX_SX_EEEEENS4_13SM90_TMA_LOADENS4_14ComposedLayoutINS4_7SwizzleILi3ELi4ELi3EEENS4_18smem_ptr_flag_bitsILi16EEENST_INS5_IJNSA_ILi8EEESF_EEENS5_IJSF_SB_EEEEEEEvNS4_8identityES10_S1A_vS1B_EENS_8epilogue10collective6detail29Sm90TmaWarpSpecializedAdapterINS1E_15DefaultEpilogueISI_SJ_SJ_NS1D_6thread17LinearCombinationISI_Li1EffLNS1I_9ScaleType4KindE0ELNS_15FloatRoundStyleE2ESI_EENS1_15EpilogueDefaultEEEEEvvEEEEvNT_6ParamsE)
        /*07bc*/ 	.short	0x0210
        /*07be*/ 	.short	0x0470


	//----- nvinfo : EIATTR_SW_WAR
	.align		4
.L_43:
        /*07c0*/ 	.byte	0x04, 0x36
        /*07c2*/ 	.short	(.L_45 - .L_44)
.L_44:
        /*07c4*/ 	.word	0x00000008
.L_45:


//--------------------- .nv.callgraph             --------------------------
	.section	.nv.callgraph,"",@"SHT_CUDA_CALLGRAPH"
	.align	4
	.sectionentsize	8
	.align		4
        /*0000*/ 	.word	0x00000000
	.align		4
        /*0004*/ 	.word	0xffffffff
	.align		4
        /*0008*/ 	.word	index@(_ZN7cutlass13device_kernelINS_4gemm6kernel13GemmUniversalIN4cute5tupleIJiiiiEEENS1_10collective13CollectiveMmaINS1_34MainloopSm90TmaGmmaWarpSpecializedILi22ENS5_IJNS4_1CILi1EEESB_SB_EEENS1_32KernelTmaWarpSpecializedPingpongEEENS5_IJNSA_ILi64EEENSA_ILi16EEESF_EEENS_6half_tENS5_IJlSB_lEEESI_SJ_NS4_8TiledMMAINS4_8MMA_AtomIJNS4_4SM904GMMA25MMA_64x16x16_F32F16F16_SSILNSN_5MajorE0ELSP_0ELNSN_7ScaleInE1ELSQ_1EEEEEENS4_6LayoutISC_NS5_IJNSA_ILi0EEESU_SU_EEEEENS5_IJNS4_10UnderscoreESX_SX_EEEEENS4_13SM90_TMA_LOADENS4_14ComposedLayoutINS4_7SwizzleILi3ELi4ELi3EEENS4_18smem_ptr_flag_bitsILi16EEENST_INS5_IJNSA_ILi8EEESF_EEENS5_IJSF_SB_EEEEEEEvNS4_8identityES10_S1A_vS1B_EENS_8epilogue10collective6detail29Sm90TmaWarpSpecializedAdapterINS1E_15DefaultEpilogueISI_SJ_SJ_NS1D_6thread17LinearCombinationISI_Li1EffLNS1I_9ScaleType4KindE0ELNS_15FloatRoundStyleE2ESI_EENS1_15EpilogueDefaultEEEEEvvEEEEvNT_6ParamsE)
	.align		4
        /*000c*/ 	.word	index@(__assertfail)
	.align		4
        /*0010*/ 	.word	0x00000000
	.align		4
        /*0014*/ 	.word	0xfffffffe
	.align		4
        /*0018*/ 	.word	0x00000000
	.align		4
        /*001c*/ 	.word	0xfffffffd
	.align		4
        /*0020*/ 	.word	0x00000000
	.align		4
        /*0024*/ 	.word	0xfffffffc


//--------------------- .nv.constant4             --------------------------
	.section	.nv.constant4,"a",@progbits
	.align	8
	.align		8
.nv.constant4:
        /*0000*/ 	.dword	__assertfail
	.align		8
        /*0008*/ 	.dword	__unnamed_1
	.align		8
        /*0010*/ 	.dword	_ZN39_INTERNAL_7e1041f4_4_k_cu_8ef974af_29464cuda3std3__45__cpo5beginE
	.align		8
        /*0018*/ 	.dword	_ZN39_INTERNAL_7e1041f4_4_k_cu_8ef974af_29464cuda3std3__45__cpo3endE
	.align		8
        /*0020*/ 	.dword	_ZN39_INTERNAL_7e1041f4_4_k_cu_8ef974af_29464cuda3std3__45__cpo6cbeginE
	.align		8
        /*0028*/ 	.dword	_ZN39_INTERNAL_7e1041f4_4_k_cu_8ef974af_29464cuda3std3__45__cpo4cendE
	.align		8
        /*0030*/ 	.dword	_ZN39_INTERNAL_7e1041f4_4_k_cu_8ef974af_29464cuda3std3__441_GLOBAL__N__7e1041f4_4_k_cu_8ef974af_29466ignoreE
	.align		8
        /*0038*/ 	.dword	_ZN39_INTERNAL_7e1041f4_4_k_cu_8ef974af_29464cuda3std3__419piecewise_constructE
	.align		8
        /*0040*/ 	.dword	_ZN39_INTERNAL_7e1041f4_4_k_cu_8ef974af_29464cuda3std3__48in_placeE
	.align		8
        /*0048*/ 	.dword	_ZN39_INTERNAL_7e1041f4_4_k_cu_8ef974af_29464cuda3std6ranges3__45__cpo4swapE
	.align		8
        /*0050*/ 	.dword	_ZN39_INTERNAL_7e1041f4_4_k_cu_8ef974af_29464cuda3std6ranges3__45__cpo9iter_moveE
	.align		8
        /*0058*/ 	.dword	_ZN39_INTERNAL_7e1041f4_4_k_cu_8ef974af_29464cute7productE
	.align		8
        /*0060*/ 	.dword	_ZN39_INTERNAL_7e1041f4_4_k_cu_8ef974af_29464cute1_E
	.align		8
        /*0068*/ 	.dword	$str$22
	.align		8
        /*0070*/ 	.dword	$str$23


//--------------------- .text._ZN7cutlass13device_kernelINS_4gemm6kernel13GemmUniversalIN4cute5tupleIJiiiiEEENS1_10collective13CollectiveMmaINS1_34MainloopSm90TmaGmmaWarpSpecializedILi22ENS5_IJNS4_1CILi1EEESB_SB_EEENS1_32KernelTmaWarpSpecializedPingpongEEENS5_IJNSA_ILi64EEENSA_ILi16EEESF_EEENS_6half_tENS5_IJlSB_lEEESI_SJ_NS4_8TiledMMAINS4_8MMA_AtomIJNS4_4SM904GMMA25MMA_64x16x16_F32F16F16_SSILNSN_5MajorE0ELSP_0ELNSN_7ScaleInE1ELSQ_1EEEEEENS4_6LayoutISC_NS5_IJNSA_ILi0EEESU_SU_EEEEENS5_IJNS4_10UnderscoreESX_SX_EEEEENS4_13SM90_TMA_LOADENS4_14ComposedLayoutINS4_7SwizzleILi3ELi4ELi3EEENS4_18smem_ptr_flag_bitsILi16EEENST_INS5_IJNSA_ILi8EEESF_EEENS5_IJSF_SB_EEEEEEEvNS4_8identityES10_S1A_vS1B_EENS_8epilogue10collective6detail29Sm90TmaWarpSpecializedAdapterINS1E_15DefaultEpilogueISI_SJ_SJ_NS1D_6thread17LinearCombinationISI_Li1EffLNS1I_9ScaleType4KindE0ELNS_15FloatRoundStyleE2ESI_EENS1_15EpilogueDefaultEEEEEvvEEEEvNT_6ParamsE --------------------------
	.section	.text._ZN7cutlass13device_kernelINS_4gemm6kernel13GemmUniversalIN4cute5tupleIJiiiiEEENS1_10collective13CollectiveMmaINS1_34MainloopSm90TmaGmmaWarpSpecializedILi22ENS5_IJNS4_1CILi1EEESB_SB_EEENS1_32KernelTmaWarpSpecializedPingpongEEENS5_IJNSA_ILi64EEENSA_ILi16EEESF_EEENS_6half_tENS5_IJlSB_lEEESI_SJ_NS4_8TiledMMAINS4_8MMA_AtomIJNS4_4SM904GMMA25MMA_64x16x16_F32F16F16_SSILNSN_5MajorE0ELSP_0ELNSN_7ScaleInE1ELSQ_1EEEEEENS4_6LayoutISC_NS5_IJNSA_ILi0EEESU_SU_EEEEENS5_IJNS4_10UnderscoreESX_SX_EEEEENS4_13SM90_TMA_LOADENS4_14ComposedLayoutINS4_7SwizzleILi3ELi4ELi3EEENS4_18smem_ptr_flag_bitsILi16EEENST_INS5_IJNSA_ILi8EEESF_EEENS5_IJSF_SB_EEEEEEEvNS4_8identityES10_S1A_vS1B_EENS_8epilogue10collective6detail29Sm90TmaWarpSpecializedAdapterINS1E_15DefaultEpilogueISI_SJ_SJ_NS1D_6thread17LinearCombinationISI_Li1EffLNS1I_9ScaleType4KindE0ELNS_15FloatRoundStyleE2ESI_EENS1_15EpilogueDefaultEEEEEvvEEEEvNT_6ParamsE,"ax",@progbits
	.align	128
.text._ZN7cutlass13device_kernelINS_4gemm6kernel13GemmUniversalIN4cute5tupleIJiiiiEEENS1_10collective13CollectiveMmaINS1_34MainloopSm90TmaGmmaWarpSpecializedILi22ENS5_IJNS4_1CILi1EEESB_SB_EEENS1_32KernelTmaWarpSpecializedPingpongEEENS5_IJNSA_ILi64EEENSA_ILi16EEESF_EEENS_6half_tENS5_IJlSB_lEEESI_SJ_NS4_8TiledMMAINS4_8MMA_AtomIJNS4_4SM904GMMA25MMA_64x16x16_F32F16F16_SSILNSN_5MajorE0ELSP_0ELNSN_7ScaleInE1ELSQ_1EEEEEENS4_6LayoutISC_NS5_IJNSA_ILi0EEESU_SU_EEEEENS5_IJNS4_10UnderscoreESX_SX_EEEEENS4_13SM90_TMA_LOADENS4_14ComposedLayoutINS4_7SwizzleILi3ELi4ELi3EEENS4_18smem_ptr_flag_bitsILi16EEENST_INS5_IJNSA_ILi8EEESF_EEENS5_IJSF_SB_EEEEEEEvNS4_8identityES10_S1A_vS1B_EENS_8epilogue10collective6detail29Sm90TmaWarpSpecializedAdapterINS1E_15DefaultEpilogueISI_SJ_SJ_NS1D_6thread17LinearCombinationISI_Li1EffLNS1I_9ScaleType4KindE0ELNS_15FloatRoundStyleE2ESI_EENS1_15EpilogueDefaultEEEEEvvEEEEvNT_6ParamsE:
        .type           _ZN7cutlass13device_kernelINS_4gemm6kernel13GemmUniversalIN4cute5tupleIJiiiiEEENS1_10collective13CollectiveMmaINS1_34MainloopSm90TmaGmmaWarpSpecializedILi22ENS5_IJNS4_1CILi1EEESB_SB_EEENS1_32KernelTmaWarpSpecializedPingpongEEENS5_IJNSA_ILi64EEENSA_ILi16EEESF_EEENS_6half_tENS5_IJlSB_lEEESI_SJ_NS4_8TiledMMAINS4_8MMA_AtomIJNS4_4SM904GMMA25MMA_64x16x16_F32F16F16_SSILNSN_5MajorE0ELSP_0ELNSN_7ScaleInE1ELSQ_1EEEEEENS4_6LayoutISC_NS5_IJNSA_ILi0EEESU_SU_EEEEENS5_IJNS4_10UnderscoreESX_SX_EEEEENS4_13SM90_TMA_LOADENS4_14ComposedLayoutINS4_7SwizzleILi3ELi4ELi3EEENS4_18smem_ptr_flag_bitsILi16EEENST_INS5_IJNSA_ILi8EEESF_EEENS5_IJSF_SB_EEEEEEEvNS4_8identityES10_S1A_vS1B_EENS_8epilogue10collective6detail29Sm90TmaWarpSpecializedAdapterINS1E_15DefaultEpilogueISI_SJ_SJ_NS1D_6thread17LinearCombinationISI_Li1EffLNS1I_9ScaleType4KindE0ELNS_15FloatRoundStyleE2ESI_EENS1_15EpilogueDefaultEEEEEvvEEEEvNT_6ParamsE,@function
        .size           _ZN7cutlass13device_kernelINS_4gemm6kernel13GemmUniversalIN4cute5tupleIJiiiiEEENS1_10collective13CollectiveMmaINS1_34MainloopSm90TmaGmmaWarpSpecializedILi22ENS5_IJNS4_1CILi1EEESB_SB_EEENS1_32KernelTmaWarpSpecializedPingpongEEENS5_IJNSA_ILi64EEENSA_ILi16EEESF_EEENS_6half_tENS5_IJlSB_lEEESI_SJ_NS4_8TiledMMAINS4_8MMA_AtomIJNS4_4SM904GMMA25MMA_64x16x16_F32F16F16_SSILNSN_5MajorE0ELSP_0ELNSN_7ScaleInE1ELSQ_1EEEEEENS4_6LayoutISC_NS5_IJNSA_ILi0EEESU_SU_EEEEENS5_IJNS4_10UnderscoreESX_SX_EEEEENS4_13SM90_TMA_LOADENS4_14ComposedLayoutINS4_7SwizzleILi3ELi4ELi3EEENS4_18smem_ptr_flag_bitsILi16EEENST_INS5_IJNSA_ILi8EEESF_EEENS5_IJSF_SB_EEEEEEEvNS4_8identityES10_S1A_vS1B_EENS_8epilogue10collective6detail29Sm90TmaWarpSpecializedAdapterINS1E_15DefaultEpilogueISI_SJ_SJ_NS1D_6thread17LinearCombinationISI_Li1EffLNS1I_9ScaleType4KindE0ELNS_15FloatRoundStyleE2ESI_EENS1_15EpilogueDefaultEEEEEvvEEEEvNT_6ParamsE,(.L_x_122 - _ZN7cutlass13device_kernelINS_4gemm6kernel13GemmUniversalIN4cute5tupleIJiiiiEEENS1_10collective13CollectiveMmaINS1_34MainloopSm90TmaGmmaWarpSpecializedILi22ENS5_IJNS4_1CILi1EEESB_SB_EEENS1_32KernelTmaWarpSpecializedPingpongEEENS5_IJNSA_ILi64EEENSA_ILi16EEESF_EEENS_6half_tENS5_IJlSB_lEEESI_SJ_NS4_8TiledMMAINS4_8MMA_AtomIJNS4_4SM904GMMA25MMA_64x16x16_F32F16F16_SSILNSN_5MajorE0ELSP_0ELNSN_7ScaleInE1ELSQ_1EEEEEENS4_6LayoutISC_NS5_IJNSA_ILi0EEESU_SU_EEEEENS5_IJNS4_10UnderscoreESX_SX_EEEEENS4_13SM90_TMA_LOADENS4_14ComposedLayoutINS4_7SwizzleILi3ELi4ELi3EEENS4_18smem_ptr_flag_bitsILi16EEENST_INS5_IJNSA_ILi8EEESF_EEENS5_IJSF_SB_EEEEEEEvNS4_8identityES10_S1A_vS1B_EENS_8epilogue10collective6detail29Sm90TmaWarpSpecializedAdapterINS1E_15DefaultEpilogueISI_SJ_SJ_NS1D_6thread17LinearCombinationISI_Li1EffLNS1I_9ScaleType4KindE0ELNS_15FloatRoundStyleE2ESI_EENS1_15EpilogueDefaultEEEEEvvEEEEvNT_6ParamsE)
        .other          _ZN7cutlass13device_kernelINS_4gemm6kernel13GemmUniversalIN4cute5tupleIJiiiiEEENS1_10collective13CollectiveMmaINS1_34MainloopSm90TmaGmmaWarpSpecializedILi22ENS5_IJNS4_1CILi1EEESB_SB_EEENS1_32KernelTmaWarpSpecializedPingpongEEENS5_IJNSA_ILi64EEENSA_ILi16EEESF_EEENS_6half_tENS5_IJlSB_lEEESI_SJ_NS4_8TiledMMAINS4_8MMA_AtomIJNS4_4SM904GMMA25MMA_64x16x16_F32F16F16_SSILNSN_5MajorE0ELSP_0ELNSN_7ScaleInE1ELSQ_1EEEEEENS4_6LayoutISC_NS5_IJNSA_ILi0EEESU_SU_EEEEENS5_IJNS4_10UnderscoreESX_SX_EEEEENS4_13SM90_TMA_LOADENS4_14ComposedLayoutINS4_7SwizzleILi3ELi4ELi3EEENS4_18smem_ptr_flag_bitsILi16EEENST_INS5_IJNSA_ILi8EEESF_EEENS5_IJSF_SB_EEEEEEEvNS4_8identityES10_S1A_vS1B_EENS_8epilogue10collective6detail29Sm90TmaWarpSpecializedAdapterINS1E_15DefaultEpilogueISI_SJ_SJ_NS1D_6thread17LinearCombinationISI_Li1EffLNS1I_9ScaleType4KindE0ELNS_15FloatRoundStyleE2ESI_EENS1_15EpilogueDefaultEEEEEvvEEEEvNT_6ParamsE,@"STO_CUDA_ENTRY STV_DEFAULT"
_ZN7cutlass13device_kernelINS_4gemm6kernel13GemmUniversalIN4cute5tupleIJiiiiEEENS1_10collective13CollectiveMmaINS1_34MainloopSm90TmaGmmaWarpSpecializedILi22ENS5_IJNS4_1CILi1EEESB_SB_EEENS1_32KernelTmaWarpSpecializedPingpongEEENS5_IJNSA_ILi64EEENSA_ILi16EEESF_EEENS_6half_tENS5_IJlSB_lEEESI_SJ_NS4_8TiledMMAINS4_8MMA_AtomIJNS4_4SM904GMMA25MMA_64x16x16_F32F16F16_SSILNSN_5MajorE0ELSP_0ELNSN_7ScaleInE1ELSQ_1EEEEEENS4_6LayoutISC_NS5_IJNSA_ILi0EEESU_SU_EEEEENS5_IJNS4_10UnderscoreESX_SX_EEEEENS4_13SM90_TMA_LOADENS4_14ComposedLayoutINS4_7SwizzleILi3ELi4ELi3EEENS4_18smem_ptr_flag_bitsILi16EEENST_INS5_IJNSA_ILi8EEESF_EEENS5_IJSF_SB_EEEEEEEvNS4_8identityES10_S1A_vS1B_EENS_8epilogue10collective6detail29Sm90TmaWarpSpecializedAdapterINS1E_15DefaultEpilogueISI_SJ_SJ_NS1D_6thread17LinearCombinationISI_Li1EffLNS1I_9ScaleType4KindE0ELNS_15FloatRoundStyleE2ESI_EENS1_15EpilogueDefaultEEEEEvvEEEEvNT_6ParamsE:
[----:B------:R-:W0:Y:S01]  /*0000*/  LDC R1, c[0x0][0x28] ;  /* 0x00000a00ff017b82 */ /* 0x000e220000000800 */
[----:B------:R-:W1:Y:S01]  /*0010*/  S2R R4, SR_TID.X ;  /* 0x0000000000047919 */ /* 0x000e620000002100 */
[----:B------:R-:W-:Y:S01]  /*0020*/  ELECT P0, URZ, PT ;  /* 0x00000000003f782f */ /* 0x000fe20003800000 */
[----:B------:R-:W-:Y:S01]  /*0030*/  BSSY B0, `(.L_x_0) ;  /* 0x000000f000007945 */ /* 0x000fe20003800000 */
[--C-:B-1----:R-:W-:Y:S02]  /*0040*/  SHF.R.U32.HI R0, RZ, 0x5, R4.reuse ;  /* 0x00000005ff007819 */ /* 0x102fe40000011604 */
[----:B------:R-:W-:-:S03]  /*0050*/  SHF.R.U32.HI R5, RZ, 0x7, R4 ;  /* 0x00000007ff057819 */ /* 0x000fc60000011604 */
[----:B------:R-:W1:Y:S04]  /*0060*/  SHFL.IDX PT, R2, R0, RZ, 0x1f ;  /* 0x00001fff00027589 */ /* 0x000e6800000e0000 */
[----:B------:R2:W3:Y:S01]  /*0070*/  SHFL.IDX PT, R8, R5, RZ, 0x1f ;  /* 0x00001fff05087589 */ /* 0x0004e200000e0000 */
[----:B-1----:R-:W-:-:S13]  /*0080*/  ISETP.NE.OR P0, PT, R2, RZ, !P0 ;  /* 0x000000ff0200720c */ /* 0x002fda0004705670 */
[----:B0-23--:R-:W-:Y:S05]  /*0090*/  @P0 BRA `(.L_x_1) ;  /* 0x0000000000200947 */ /* 0x00dfea0003800000 */
[----:B------:R-:W-:Y:S02]  /*00a0*/  ULDC.64 UR4, c[0x0][0x198] ;  /* 0x0000660000047ab9 */ /* 0x000fe40000000a00 */
[----:B------:R-:W-:Y:S02]  /*00b0*/  UIADD3 UR6, UP0, UR4, 0xf0, URZ ;  /* 0x000000f004067890 */ /* 0x000fe4000ff1e03f */
[----:B------:R-:W-:Y:S02]  /*00c0*/  UIADD3 UR4, UP1, UR4, 0x1f0, URZ ;  /* 0x000001f004047890 */ /* 0x000fe4000ff3e03f */
[----:B------:R-:W-:Y:S02]  /*00d0*/  UIADD3.X UR7, URZ, UR5, URZ, UP0, !UPT ;  /* 0x000000053f077290 */ /* 0x000fe400087fe43f */
[----:B------:R-:W-:-:S07]  /*00e0*/  UIADD3.X UR5, URZ, UR5, URZ, UP1, !UPT ;  /* 0x000000053f057290 */ /* 0x000fce0008ffe43f */
[----:B------:R0:W-:Y:S02]  /*00f0*/  UTMACCTL.PF [UR6] ;  /* 0x00000000060079b9 */ /* 0x0001e40008040000 */
[----:B------:R0:W-:Y:S02]  /*0100*/  UTMACCTL.PF [UR4] ;  /* 0x00000000040079b9 */ /* 0x0001e40008040000 */
[----:B0-----:R-:W-:Y:S01]  /*0110*/  NOP ;  /* 0x0000000000007918 */ /* 0x001fe20000000000 */
.L_x_1:
[----:B------:R-:W-:Y:S05]  /*0120*/  BSYNC B0 ;  /* 0x0000000000007941 */ /* 0x000fea0003800000 */
.L_x_0:
[----:B------:R-:W0:Y:S02]  /*0130*/  SHFL.IDX PT, R3, R0, RZ, 0x1f ;  /* 0x00001fff00037589 */ /* 0x000e2400000e0000 */
[----:B0-----:R-:W-:-:S13]  /*0140*/  ISETP.NE.AND P0, PT, R3, RZ, PT ;  /* 0x000000ff0300720c */ /* 0x001fda0003f05270 */
[----:B------:R-:W-:Y:S05]  /*0150*/  @P0 BRA `(.L_x_2) ;  /* 0x0000000000f40947 */ /* 0x000fea0003800000 */
[----:B------:R-:W-:Y:S01]  /*0160*/  ELECT P0, URZ, PT ;  /* 0x00000000003f782f */ /* 0x000fe20003800000 */
[----:B------:R-:W-:-:S12]  /*0170*/  BSSY B0, `(.L_x_2) ;  /* 0x000003b000007945 */ /* 0x000fd80003800000 */
[----:B------:R-:W-:Y:S05]  /*0180*/  @!P0 BRA `(.L_x_3) ;  /* 0x0000000000e48947 */ /* 0x000fea0003800000 */
[----:B------:R-:W0:Y:S01]  /*0190*/  S2UR UR8, SR_CgaCtaId ;  /* 0x00000000000879c3 */ /* 0x000e220000008800 */
[----:B------:R-:W-:Y:S01]  /*01a0*/  UMOV UR4, 0x400 ;  /* 0x0000040000047882 */ /* 0x000fe20000000000 */
[----:B------:R-:W-:Y:S01]  /*01b0*/  UMOV UR5, 0x1 ;  /* 0x0000000100057882 */ /* 0x000fe20000000000 */
[----:B------:R-:W-:Y:S02]  /*01c0*/  UMOV UR6, 0x80 ;  /* 0x0000008000067882 */ /* 0x000fe40000000000 */
[----:B------:R-:W-:-:S04]  /*01d0*/  UIADD3 UR6, -UR6, 0x100000, URZ ;  /* 0x0010000006067890 */ /* 0x000fc8000fffe13f */
[----:B------:R-:W-:Y:S02]  /*01e0*/  USHF.L.U32 UR7, UR6, 0xb, URZ ;  /* 0x0000000b06077899 */ /* 0x000fe4000800063f */
[----:B------:R-:W-:Y:S02]  /*01f0*/  USHF.L.U32 UR6, UR6, 0x1, URZ ;  /* 0x0000000106067899 */ /* 0x000fe4000800063f */
[----:B0-----:R-:W-:Y:S02]  /*0200*/  ULEA UR8, UR8, UR4, 0x18 ;  /* 0x0000000408087291 */ /* 0x001fe4000f8ec03f */
[----:B------:R-:W-:-:S04]  /*0210*/  UIADD3 UR4, -UR5, 0x100000, URZ ;  /* 0x0010000005047890 */ /* 0x000fc8000fffe13f */
[----:B------:R-:W-:Y:S02]  /*0220*/  USHF.L.U32 UR5, UR4, 0xb, URZ ;  /* 0x0000000b04057899 */ /* 0x000fe4000800063f */
[----:B------:R-:W-:Y:S01]  /*0230*/  USHF.L.U32 UR4, UR4, 0x1, URZ ;  /* 0x0000000104047899 */ /* 0x000fe2000800063f */
[----:B------:R-:W0:Y:S11]  /*0240*/  FENCE.VIEW.ASYNC.S ;  /* 0x00000000000073c6 */ /* 0x000e360000000000 */
[----:B0-----:R0:W1:Y:S01]  /*0250*/  SYNCS.EXCH.64 URZ, [UR8], UR4 ;  /* 0x00000004083f75b2 */ /* 0x0010620008000100 */
[----:B------:R0:W2:Y:S01]  /*0260*/  SYNCS.EXCH.64 URZ, [UR8+0xb0], UR6 ;  /* 0x0000b006083f75b2 */ /* 0x0000a20008000100 */
[----:B------:R0:W3:Y:S01]  /*0270*/  SYNCS.EXCH.64 URZ, [UR8+0x8], UR4 ;  /* 0x00000804083f75b2 */ /* 0x0000e20008000100 */
[----:B------:R0:W4:Y:S01]  /*0280*/  SYNCS.EXCH.64 URZ, [UR8+0xb8], UR6 ;  /* 0x0000b806083f75b2 */ /* 0x0001220008000100 */
[----:B------:R0:W0:Y:S01]  /*0290*/  SYNCS.EXCH.64 URZ, [UR8+0x10], UR4 ;  /* 0x00001004083f75b2 */ /* 0x0000220008000100 */
        /* <DEDUP_REMOVED lines=39> */
[----:B-1234-:R-:W-:Y:S01]  /*0510*/  NOP ;  /* 0x0000000000007918 */ /* 0x01efe20000000000 */
.L_x_3:
[----:B0-----:R-:W-:Y:S05]  /*0520*/  BSYNC B0 ;  /* 0x0000000000007941 */ /* 0x001fea0003800000 */
.L_x_2:
[----:B------:R-:W0:Y:S01]  /*0530*/  SHFL.IDX PT, R6, R0, RZ, 0x1f ;  /* 0x00001fff00067589 */ /* 0x000e2200000e0000 */
[----:B------:R-:W-:Y:S01]  /*0540*/  ELECT P0, URZ, PT ;  /* 0x00000000003f782f */ /* 0x000fe20003800000 */
[----:B------:R-:W-:Y:S01]  /*0550*/  NOP ;  /* 0x0000000000007918 */ /* 0x000fe20000000000 */
[----:B------:R-:W-:Y:S01]  /*0560*/  ELECT P1, URZ, PT ;  /* 0x00000000003f782f */ /* 0x000fe20003820000 */
[----:B------:R-:W1:Y:S01]  /*0570*/  SHFL.IDX PT, R3, R0, RZ, 0x1f ;  /* 0x00001fff00037589 */ /* 0x000e6200000e0000 */
[----:B------:R-:W-:Y:S01]  /*0580*/  UMOV UR4, 0x20 ;  /* 0x0000002000047882 */ /* 0x000fe20000000000 */
[----:B------:R-:W-:Y:S01]  /*0590*/  UMOV UR11, 0x80 ;  /* 0x00000080000b7882 */ /* 0x000fe20000000000 */
[----:B------:R-:W-:Y:S01]  /*05a0*/  NOP ;  /* 0x0000000000007918 */ /* 0x000fe20000000000 */
[----:B------:R-:W2:Y:S01]  /*05b0*/  SHFL.IDX PT, R5, R5, RZ, 0x1f ;  /* 0x00001fff05057589 */ /* 0x000ea200000e0000 */
[C---:B------:R-:W-:Y:S01]  /*05c0*/  VIADD R31, R8.reuse, 0xffffffff ;  /* 0xffffffff081f7836 */ /* 0x040fe20000000000 */
[----:B------:R-:W-:Y:S01]  /*05d0*/  ULDC.64 UR50, c[0x0][0x208] ;  /* 0x0000820000327ab9 */ /* 0x000fe20000000a00 */
[----:B------:R-:W-:-:S03]  /*05e0*/  ISETP.NE.AND P2, PT, R8, RZ, PT ;  /* 0x000000ff0800720c */ /* 0x000fc60003f45270 */
[----:B------:R-:W-:Y:S02]  /*05f0*/  ISETP.GE.U32.AND P3, PT, R31, 0x2, PT ;  /* 0x000000021f00780c */ /* 0x000fe40003f66070 */
[----:B0-----:R-:W-:Y:S02]  /*0600*/  ISETP.NE.OR P0, PT, R6, RZ, !P0 ;  /* 0x000000ff0600720c */ /* 0x001fe40004705670 */
[----:B-1----:R-:W-:Y:S02]  /*0610*/  ISETP.NE.OR P1, PT, R3, RZ, !P1 ;  /* 0x000000ff0300720c */ /* 0x002fe40004f25670 */
[----:B------:R-:W-:Y:S02]  /*0620*/  SHF.R.S32.HI R3, RZ, 0x1f, R2 ;  /* 0x0000001fff037819 */ /* 0x000fe40000011402 */
[----:B--2---:R-:W-:Y:S02]  /*0630*/  R2UR UR45, R5 ;  /* 0x00000000052d72ca */ /* 0x004fe400000e0000 */
[----:B------:R-:W-:-:S05]  /*0640*/  LEA.HI R3, R3, R2, RZ, 0x2 ;  /* 0x0000000203037211 */ /* 0x000fca00078f10ff */
[----:B------:R-:W-:Y:S01]  /*0650*/  VOTEU.ALL UP0, P0 ;  /* 0x00000000003f7886 */ /* 0x000fe20000000000 */
[----:B------:R-:W-:Y:S01]  /*0660*/  LOP3.LUT R3, R3, 0xfffffffc, RZ, 0xc0, !PT ;  /* 0xfffffffc03037812 */ /* 0x000fe200078ec0ff */
[----:B------:R-:W-:-:S03]  /*0670*/  VOTEU.ALL UP1, P1 ;  /* 0x00000000003f7886 */ /* 0x000fc60000820000 */
[----:B------:R-:W0:Y:S01]  /*0680*/  @!UP0 S2UR UR7, SR_CgaCtaId ;  /* 0x00000000000789c3 */ /* 0x000e220000008800 */
[----:B------:R-:W-:Y:S01]  /*0690*/  @!UP0 UMOV UR6, 0x400 ;  /* 0x0000040000068882 */ /* 0x000fe20000000000 */
[----:B------:R-:W-:-:S04]  /*06a0*/  @!UP0 UIADD3 UR4, -UR4, 0x100000, URZ ;  /* 0x0010000004048890 */ /* 0x000fc8000fffe13f */
[----:B------:R-:W-:Y:S02]  /*06b0*/  @!UP0 USHF.L.U32 UR5, UR4, 0xb, URZ ;  /* 0x0000000b04058899 */ /* 0x000fe4000800063f */
[----:B------:R-:W-:Y:S01]  /*06c0*/  @!UP0 USHF.L.U32 UR4, UR4, 0x1, URZ ;  /* 0x0000000104048899 */ /* 0x000fe2000800063f */
[----:B------:R-:W-:Y:S01]  /*06d0*/  IMAD.IADD R0, R2, 0x1, -R3 ;  /* 0x0000000102007824 */ /* 0x000fe200078e0a03 */
[----:B------:R-:W-:Y:S01]  /*06e0*/  @!UP1 UMOV UR9, 0x400 ;  /* 0x0000040000099882 */ /* 0x000fe20000000000 */
[----:B------:R-:W-:Y:S01]  /*06f0*/  VOTEU.ALL UP2, P1 ;  /* 0x00000000003f7886 */ /* 0x000fe20000840000 */
[----:B------:R-:W-:Y:S01]  /*0700*/  VOTEU.ALL UP3, P1 ;  /* 0x00000000003f7886 */ /* 0x000fe20000860000 */
[----:B------:R-:W-:Y:S01]  /*0710*/  VOTEU.ALL UP4, P1 ;  /* 0x00000000003f7886 */ /* 0x000fe20000880000 */
[----:B------:R-:W1:Y:S01]  /*0720*/  @!UP1 S2UR UR10, SR_CgaCtaId ;  /* 0x00000000000a99c3 */ /* 0x000e620000008800 */
[----:B------:R-:W-:Y:S01]  /*0730*/  VOTEU.ALL UP5, P1 ;  /* 0x00000000003f7886 */ /* 0x000fe200008a0000 */
[----:B------:R-:W-:-:S04]  /*0740*/  SHF.R.S32.HI R3, RZ, 0x1f, R4 ;  /* 0x0000001fff037819 */ /* 0x000fc80000011404 */
[----:B------:R-:W-:-:S04]  /*0750*/  LEA.HI R3, R3, R4, RZ, 0x7 ;  /* 0x0000000403037211 */ /* 0x000fc800078f38ff */
[----:B------:R-:W-:-:S05]  /*0760*/  LOP3.LUT R3, R3, 0xffffff80, RZ, 0xc0, !PT ;  /* 0xffffff8003037812 */ /* 0x000fca00078ec0ff */
[----:B------:R-:W-:Y:S01]  /*0770*/  IMAD.IADD R3, R4, 0x1, -R3 ;  /* 0x0000000104037824 */ /* 0x000fe200078e0a03 */
[----:B0-----:R-:W-:Y:S02]  /*0780*/  @!UP0 ULEA UR8, UR7, UR6, 0x18 ;  /* 0x0000000607088291 */ /* 0x001fe4000f8ec03f */
[----:B------:R-:W-:-:S04]  /*0790*/  @!UP1 UIADD3 UR6, -UR11, 0x100000, URZ ;  /* 0x001000000b069890 */ /* 0x000fc8000fffe13f */
[----:B------:R-:W-:Y:S02]  /*07a0*/  @!UP1 USHF.L.U32 UR7, UR6, 0xb, URZ ;  /* 0x0000000b06079899 */ /* 0x000fe4000800063f */
[----:B------:R-:W-:Y:S01]  /*07b0*/  @!UP1 USHF.L.U32 UR6, UR6, 0x1, URZ ;  /* 0x0000000106069899 */ /* 0x000fe2000800063f */
[----:B------:R-:W-:Y:S01]  /*07c0*/  VOTEU.ALL UP0, P0 ;  /* 0x00000000003f7886 */ /* 0x000fe20000000000 */
[----:B-1----:R-:W-:Y:S01]  /*07d0*/  @!UP1 ULEA UR9, UR10, UR9, 0x18 ;  /* 0x000000090a099291 */ /* 0x002fe2000f8ec03f */
[----:B------:R-:W-:Y:S02]  /*07e0*/  VOTEU.ALL UP1, P0 ;  /* 0x00000000003f7886 */ /* 0x000fe40000020000 */
[----:B------:R-:W-:Y:S01]  /*07f0*/  ULDC.64 UR10, c[0x0][0x598] ;  /* 0x00016600000a7ab9 */ /* 0x000fe20000000a00 */
[----:B------:R-:W-:Y:S01]  /*0800*/  ISETP.NE.AND P0, PT, R0, 0x3, PT ;  /* 0x000000030000780c */ /* 0x000fe20003f05270 */
[----:B------:R-:W0:Y:S02]  /*0810*/  FENCE.VIEW.ASYNC.S ;  /* 0x00000000000073c6 */ /* 0x000e240000000000 */
[----:B0-----:R0:W1:Y:S01]  /*0820*/  @!UP0 SYNCS.EXCH.64 URZ, [UR8+0x190], UR4 ;  /* 0x00019004083f85b2 */ /* 0x0010620008000100 */
[----:B------:R-:W-:-:S02]  /*0830*/  ISETP.NE.U32.AND P1, PT, RZ, UR10, PT ;  /* 0x0000000aff007c0c */ /* 0x000fc4000bf25070 */
[----:B------:R-:W-:Y:S02]  /*0840*/  ISETP.EQ.OR P0, PT, R0, RZ, !P0 ;  /* 0x000000ff0000720c */ /* 0x000fe40004702670 */
[----:B------:R-:W-:Y:S02]  /*0850*/  ISETP.NE.AND.EX P1, PT, RZ, UR11, PT, P1 ;  /* 0x0000000bff007c0c */ /* 0x000fe4000bf25310 */
[----:B------:R-:W-:-:S04]  /*0860*/  ISETP.EQ.AND P0, PT, R8, RZ, P0 ;  /* 0x000000ff0800720c */ /* 0x000fc80000702270 */
[----:B------:R-:W-:-:S04]  /*0870*/  SEL R16, RZ, 0x1, !P0 ;  /* 0x00000001ff107807 */ /* 0x000fc80004000000 */
[----:B------:R-:W-:Y:S01]  /*0880*/  SEL R16, R16, 0x2, P3 ;  /* 0x0000000210107807 */ /* 0x000fe20001800000 */
[----:B------:R0:W1:Y:S01]  /*0890*/  @!UP1 SYNCS.EXCH.64 URZ, [UR8+0x198], UR4 ;  /* 0x00019804083f95b2 */ /* 0x0000620008000100 */
[----:B------:R-:W-:Y:S01]  /*08a0*/  NOP ;  /* 0x0000000000007918 */ /* 0x000fe20000000000 */
[----:B------:R0:W1:Y:S01]  /*08b0*/  @!UP2 SYNCS.EXCH.64 URZ, [UR9+0x170], UR6 ;  /* 0x00017006093fa5b2 */ /* 0x0000620008000100 */
[----:B------:R0:W1:Y:S01]  /*08c0*/  @!UP3 SYNCS.EXCH.64 URZ, [UR9+0x178], UR6 ;  /* 0x00017806093fb5b2 */ /* 0x0000620008000100 */
[----:B------:R0:W1:Y:S01]  /*08d0*/  @!UP4 SYNCS.EXCH.64 URZ, [UR9+0x180], UR6 ;  /* 0x00018006093fc5b2 */ /* 0x0000620008000100 */
[----:B------:R0:W1:Y:S01]  /*08e0*/  @!UP5 SYNCS.EXCH.64 URZ, [UR9+0x188], UR6 ;  /* 0x00018806093fd5b2 */ /* 0x0000620008000100 */
[----:B------:R-:W-:Y:S01]  /*08f0*/  NOP ;  /* 0x0000000000007918 */ /* 0x000fe20000000000 */
[----:B-1----:R-:W-:Y:S06]  /*0900*/  BAR.SYNC.DEFER_BLOCKING 0x0 ;  /* 0x0000000000007b1d */ /* 0x002fec0000010000 */
[----:B0-----:R-:W-:Y:S05]  /*0910*/  @!P1 BRA `(.L_x_4) ;  /* 0x00000000001c9947 */ /* 0x001fea0003800000 */
[----:B------:R-:W0:Y:S02]  /*0920*/  LDC.64 R6, c[0x0][0x598] ;  /* 0x00016600ff067b82 */ /* 0x000e240000000a00 */
[----:B0-----:R-:W2:Y:S02]  /*0930*/  LDG.E.64 R6, desc[UR50][R6.64] ;  /* 0x0000003206067981 */ /* 0x001ea4000c1e1b00 */
[----:B--2---:R-:W-:-:S04]  /*0940*/  ISETP.NE.U32.AND P0, PT, R6, RZ, PT ;  /* 0x000000ff0600720c */ /* 0x004fc80003f05070 */
[----:B------:R-:W-:-:S13]  /*0950*/  ISETP.NE.AND.EX P0, PT, R7, RZ, PT, P0 ;  /* 0x000000ff0700720c */ /* 0x000fda0003f05300 */
[----:B------:R-:W-:Y:S05]  /*0960*/  @!P0 BRA `(.L_x_4) ;  /* 0x0000000000088947 */ /* 0x000fea0003800000 */
[----:B------:R1:W5:Y:S01]  /*0970*/  LD.E R33, desc[UR50][R6.64] ;  /* 0x0000003206217980 */ /* 0x000362000c101900 */
[----:B------:R-:W-:Y:S05]  /*0980*/  BRA `(.L_x_5) ;  /* 0x0000000000247947 */ /* 0x000fea0003800000 */
.L_x_4:
[----:B------:R-:W-:Y:S02]  /*0990*/  ULDC.64 UR4, c[0x0][0x588] ;  /* 0x0001620000047ab9 */ /* 0x000fe40000000a00 */
[----:B------:R-:W-:-:S04]  /*09a0*/  ISETP.NE.U32.AND P0, PT, RZ, UR4, PT ;  /* 0x00000004ff007c0c */ /* 0x000fc8000bf05070 */
[----:B------:R-:W-:-:S13]  /*09b0*/  ISETP.NE.AND.EX P0, PT, RZ, UR5, PT, P0 ;  /* 0x00000005ff007c0c */ /* 0x000fda000bf05300 */
[----:B------:R-:W-:Y:S05]  /*09c0*/  @!P0 BRA `(.L_x_6) ;  /* 0x00000000000c8947 */ /* 0x000fea0003800000 */
[----:B------:R-:W0:Y:S02]  /*09d0*/  LDC.64 R6, c[0x0][0x588] ;  /* 0x00016200ff067b82 */ /* 0x000e240000000a00 */
[----:B0-----:R0:W5:Y:S01]  /*09e0*/  LDG.E R33, desc[UR50][R6.64] ;  /* 0x0000003206217981 */ /* 0x001162000c1e1900 */
[----:B------:R-:W-:Y:S05]  /*09f0*/  BRA `(.L_x_5) ;  /* 0x0000000000087947 */ /* 0x000fea0003800000 */
.L_x_6:
[----:B------:R-:W-:Y:S02]  /*0a00*/  ULDC UR4, c[0x0][0x580] ;  /* 0x0001600000047ab9 */ /* 0x000fe40000000800 */
[----:B------:R-:W-:-:S07]  /*0a10*/  IMAD.U32 R33, RZ, RZ, UR4 ;  /* 0x00000004ff217e24 */ /* 0x000fce000f8e00ff */
.L_x_5:
[----:B------:R-:W-:Y:S02]  /*0a20*/  ULDC.64 UR4, c[0x0][0x5a0] ;  /* 0x0001680000047ab9 */ /* 0x000fe40000000a00 */
[----:B------:R-:W-:-:S04]  /*0a30*/  ISETP.NE.U32.AND P0, PT, RZ, UR4, PT ;  /* 0x00000004ff007c0c */ /* 0x000fc8000bf05070 */
[----:B------:R-:W-:-:S13]  /*0a40*/  ISETP.NE.AND.EX P0, PT, RZ, UR5, PT, P0 ;  /* 0x00000005ff007c0c */ /* 0x000fda000bf05300 */
[----:B------:R-:W-:Y:S05]  /*0a50*/  @!P0 BRA `(.L_x_7) ;  /* 0x00000000001c8947 */ /* 0x000fea0003800000 */
[----:B01----:R-:W0:Y:S02]  /*0a60*/  LDC.64 R6, c[0x0][0x5a0] ;  /* 0x00016800ff067b82 */ /* 0x003e240000000a00 */
[----:B0-----:R-:W2:Y:S02]  /*0a70*/  LDG.E.64 R6, desc[UR50][R6.64] ;  /* 0x0000003206067981 */ /* 0x001ea4000c1e1b00 */
[----:B--2---:R-:W-:-:S04]  /*0a80*/  ISETP.NE.U32.AND P0, PT, R6, RZ, PT ;  /* 0x000000ff0600720c */ /* 0x004fc80003f05070 */
[----:B------:R-:W-:-:S13]  /*0a90*/  ISETP.NE.AND.EX P0, PT, R7, RZ, PT, P0 ;  /* 0x000000ff0700720c */ /* 0x000fda0003f05300 */
[----:B------:R-:W-:Y:S05]  /*0aa0*/  @!P0 BRA `(.L_x_7) ;  /* 0x0000000000088947 */ /* 0x000fea0003800000 */
[----:B------:R3:W5:Y:S01]  /*0ab0*/  LD.E R34, desc[UR50][R6.64] ;  /* 0x0000003206227980 */ /* 0x000762000c101900 */
[----:B------:R-:W-:Y:S05]  /*0ac0*/  BRA `(.L_x_8) ;  /* 0x0000000000247947 */ /* 0x000fea0003800000 */
.L_x_7:
[----:B------:R-:W-:Y:S02]  /*0ad0*/  ULDC.64 UR4, c[0x0][0x590] ;  /* 0x0001640000047ab9 */ /* 0x000fe40000000a00 */
[----:B------:R-:W-:-:S04]  /*0ae0*/  ISETP.NE.U32.AND P0, PT, RZ, UR4, PT ;  /* 0x00000004ff007c0c */ /* 0x000fc8000bf05070 */
[----:B------:R-:W-:-:S13]  /*0af0*/  ISETP.NE.AND.EX P0, PT, RZ, UR5, PT, P0 ;  /* 0x00000005ff007c0c */ /* 0x000fda000bf05300 */
[----:B------:R-:W-:Y:S05]  /*0b00*/  @!P0 BRA `(.L_x_9) ;  /* 0x00000000000c8947 */ /* 0x000fea0003800000 */
[----:B------:R-:W2:Y:S02]  /*0b10*/  LDC.64 R34, c[0x0][0x590] ;  /* 0x00016400ff227b82 */ /* 0x000ea40000000a00 */
[----:B--2---:R2:W5:Y:S01]  /*0b20*/  LDG.E R34, desc[UR50][R34.64] ;  /* 0x0000003222227981 */ /* 0x004562000c1e1900 */
[----:B------:R-:W-:Y:S05]  /*0b30*/  BRA `(.L_x_8) ;  /* 0x0000000000087947 */ /* 0x000fea0003800000 */
.L_x_9:
[----:B------:R-:W-:Y:S02]  /*0b40*/  ULDC UR4, c[0x0][0x584] ;  /* 0x0001610000047ab9 */ /* 0x000fe40000000800 */
[----:B------:R-:W-:-:S07]  /*0b50*/  IMAD.U32 R34, RZ, RZ, UR4 ;  /* 0x00000004ff227e24 */ /* 0x000fce000f8e00ff */
.L_x_8:
[----:B------:R-:W4:Y:S01]  /*0b60*/  LDC R19, c[0x0][0x65c] ;  /* 0x00019700ff137b82 */ /* 0x000f220000000800 */
[----:B------:R-:W2:Y:S01]  /*0b70*/  S2R R14, SR_CTAID.Y ;  /* 0x00000000000e7919 */ /* 0x000ea20000002600 */
[----:B------:R-:W-:Y:S01]  /*0b80*/  ULDC UR4, c[0x0][0x28c] ;  /* 0x0000a30000047ab9 */ /* 0x000fe20000000800 */
[----:B------:R-:W-:Y:S01]  /*0b90*/  ISETP.NE.AND P0, PT, R8, 0x2, PT ;  /* 0x000000020800780c */ /* 0x000fe20003f05270 */
[----:B------:R-:W-:Y:S01]  /*0ba0*/  UIADD3 UR4, UR4, 0x3f, URZ ;  /* 0x0000003f04047890 */ /* 0x000fe2000fffe03f */
[----:B01-3--:R-:W0:Y:S01]  /*0bb0*/  S2R R6, SR_CTAID.X ;  /* 0x0000000000067919 */ /* 0x00be220000002500 */
[----:B------:R-:W-:Y:S01]  /*0bc0*/  IMAD.MOV.U32 R7, RZ, RZ, RZ ;  /* 0x000000ffff077224 */ /* 0x000fe200078e00ff */
[----:B------:R-:W-:Y:S01]  /*0bd0*/  UMOV UR38, URZ ;  /* 0x0000003f00267c82 */ /* 0x000fe20008000000 */
[----:B------:R-:W-:Y:S01]  /*0be0*/  USHF.R.S32.HI UR5, URZ, 0x1f, UR4 ;  /* 0x0000001f3f057899 */ /* 0x000fe20008011404 */
[----:B------:R-:W-:Y:S01]  /*0bf0*/  UMOV UR39, URZ ;  /* 0x0000003f00277c82 */ /* 0x000fe20008000000 */
[----:B------:R-:W-:-:S02]  /*0c00*/  ULDC.64 UR6, c[0x0][0x650] ;  /* 0x0001940000067ab9 */ /* 0x000fc40000000a00 */
[----:B------:R-:W-:-:S04]  /*0c10*/  ULEA.HI UR5, UR5, UR4, URZ, 0x6 ;  /* 0x0000000405057291 */ /* 0x000fc8000f8f303f */
[----:B------:R-:W-:Y:S01]  /*0c20*/  USHF.R.S32.HI UR40, URZ, 0x6, UR5 ;  /* 0x000000063f287899 */ /* 0x000fe20008011405 */
[----:B----4-:R-:W-:-:S04]  /*0c30*/  ISETP.NE.AND P1, PT, R19, 0x1, PT ;  /* 0x000000011300780c */ /* 0x010fc80003f25270 */
[----:B------:R-:W-:-:S09]  /*0c40*/  P2R R2, PR, RZ, 0x2 ;  /* 0x00000002ff027803 */ /* 0x000fd20000000000 */
[----:B------:R-:W0:Y:S01]  /*0c50*/  @P1 LDC R11, c[0x0][0x10] ;  /* 0x00000400ff0b1b82 */ /* 0x000e220000000800 */
[----:B--2---:R-:W-:Y:S02]  /*0c60*/  @P1 IMAD.MOV.U32 R8, RZ, RZ, R14 ;  /* 0x000000ffff081224 */ /* 0x004fe400078e000e */
[----:B------:R-:W-:Y:S02]  /*0c70*/  @P1 IMAD.MOV.U32 R9, RZ, RZ, RZ ;  /* 0x000000ffff091224 */ /* 0x000fe400078e00ff */
[----:B------:R-:W-:-:S03]  /*0c80*/  @P1 IMAD.MOV.U32 R17, RZ, RZ, RZ ;  /* 0x000000ffff111224 */ /* 0x000fc600078e00ff */
[----:B------:R-:W1:Y:S01]  /*0c90*/  @!P1 LDC R5, c[0x0][0xc] ;  /* 0x00000300ff059b82 */ /* 0x000e620000000800 */
[----:B------:R-:W-:Y:S01]  /*0ca0*/  ULDC UR36, c[0x0][0xc] ;  /* 0x0000030000247ab9 */ /* 0x000fe20000000800 */
[----:B------:R-:W-:Y:S02]  /*0cb0*/  ULDC UR37, c[0x0][0x10] ;  /* 0x0000040000257ab9 */ /* 0x000fe40000000800 */
[----:B------:R-:W-:-:S04]  /*0cc0*/  UIMAD.WIDE.U32 UR36, UR36, UR37, URZ ;  /* 0x00000025242472a5 */ /* 0x000fc8000f8e003f */
[----:B------:R-:W2:Y:S01]  /*0cd0*/  LDC R2, c[0x0][0x14] ;  /* 0x00000500ff027b82 */ /* 0x000ea20000000800 */
[----:B0-----:R-:W-:-:S04]  /*0ce0*/  @P1 IMAD.WIDE.U32 R10, R6, R11, R8 ;  /* 0x0000000b060a1225 */ /* 0x001fc800078e0008 */
[----:B------:R-:W-:Y:S02]  /*0cf0*/  @P1 IMAD.IADD R17, R11, 0x1, R17 ;  /* 0x000000010b111824 */ /* 0x000fe400078e0211 */
[----:B------:R-:W-:Y:S02]  /*0d00*/  @P1 IMAD.MOV.U32 R18, RZ, RZ, R10 ;  /* 0x000000ffff121224 */ /* 0x000fe400078e000a */
[----:B-1----:R-:W-:-:S04]  /*0d10*/  @!P1 IMAD.WIDE.U32 R8, R5, R14, R6 ;  /* 0x0000000e05089225 */ /* 0x002fc800078e0006 */
[----:B------:R-:W-:Y:S02]  /*0d20*/  @!P1 IMAD.MOV.U32 R18, RZ, RZ, R8 ;  /* 0x000000ffff129224 */ /* 0x000fe400078e0008 */
[----:B------:R-:W-:Y:S01]  /*0d30*/  @!P1 IMAD.MOV.U32 R17, RZ, RZ, R9 ;  /* 0x000000ffff119224 */ /* 0x000fe200078e0009 */
[----:B------:R-:W-:Y:S06]  /*0d40*/  @P0 BRA `(.L_x_10) ;  /* 0x0000000000300947 */ /* 0x000fec0003800000 */
[----:B------:R-:W-:Y:S01]  /*0d50*/  UISETP.GE.U32.AND UP0, UPT, UR40, 0x16, UPT ;  /* 0x000000162800788c */ /* 0x000fe2000bf06070 */
[----:B------:R-:W-:Y:S01]  /*0d60*/  IMAD.MOV.U32 R8, RZ, RZ, R18 ;  /* 0x000000ffff087224 */ /* 0x000fe200078e0012 */
[----:B------:R-:W-:Y:S01]  /*0d70*/  UIMAD.WIDE.U32 UR4, UR40, -0x45d1745d, URZ ;  /* 0xba2e8ba3280478a5 */ /* 0x000fe2000f8e003f */
[----:B------:R-:W-:Y:S01]  /*0d80*/  IMAD.MOV.U32 R9, RZ, RZ, R17 ;  /* 0x000000ffff097224 */ /* 0x000fe200078e0011 */
[----:B------:R-:W-:Y:S01]  /*0d90*/  UMOV UR39, URZ ;  /* 0x0000003f00277c82 */ /* 0x000fe20008000000 */
[C---:B--2---:R-:W-:Y:S01]  /*0da0*/  IMAD R17, R2.reuse, UR37, RZ ;  /* 0x0000002502117c24 */ /* 0x044fe2000f8e02ff */
[----:B------:R-:W-:Y:S01]  /*0db0*/  USHF.R.U32.HI UR4, URZ, 0x4, UR5 ;  /* 0x000000043f047899 */ /* 0x000fe20008011605 */
[----:B------:R-:W-:-:S03]  /*0dc0*/  IMAD.WIDE.U32 R8, R2, UR36, R8 ;  /* 0x0000002402087c25 */ /* 0x000fc6000f8e0008 */
[----:B------:R-:W-:Y:S01]  /*0dd0*/  UIMAD UR38, UR4, -0x16, UR40 ;  /* 0xffffffea042678a4 */ /* 0x000fe2000f8e0228 */
[----:B------:R-:W-:Y:S01]  /*0de0*/  IMAD.IADD R17, R9, 0x1, R17 ;  /* 0x0000000109117824 */ /* 0x000fe200078e0211 */
[----:B------:R-:W-:Y:S01]  /*0df0*/  @UP0 ULOP3.LUT UR39, UR4, 0x1, URZ, 0xc0, !UPT ;  /* 0x0000000104270892 */ /* 0x000fe2000f8ec03f */
[----:B------:R-:W-:-:S11]  /*0e00*/  IMAD.MOV.U32 R18, RZ, RZ, R8 ;  /* 0x000000ffff127224 */ /* 0x000fd600078e0008 */
.L_x_10:
[----:B------:R-:W-:Y:S01]  /*0e10*/  ISETP.GE.U32.AND P0, PT, R18, UR6, PT ;  /* 0x0000000612007c0c */ /* 0x000fe2000bf06070 */
[----:B------:R-:W-:Y:S01]  /*0e20*/  IMAD.MOV.U32 R32, RZ, RZ, -0x1 ;  /* 0xffffffffff207424 */ /* 0x000fe200078e00ff */
[----:B------:R-:W-:Y:S01]  /*0e30*/  PRMT R5, RZ, 0x7610, R5 ;  /* 0x00007610ff057816 */ /* 0x000fe20000000005 */
[----:B------:R-:W-:Y:S01]  /*0e40*/  IMAD.MOV.U32 R22, RZ, RZ, -0x1 ;  /* 0xffffffffff167424 */ /* 0x000fe200078e00ff */
[----:B------:R-:W-:Y:S01]  /*0e50*/  ISETP.GE.U32.AND.EX P0, PT, R17, UR7, PT, P0 ;  /* 0x0000000711007c0c */ /* 0x000fe2000bf06100 */
[----:B------:R-:W-:-:S12]  /*0e60*/  IMAD.MOV.U32 R23, RZ, RZ, -0x1 ;  /* 0xffffffffff177424 */ /* 0x000fd800078e00ff */
[----:B------:R-:W-:Y:S05]  /*0e70*/  @P0 BRA `(.L_x_11) ;  /* 0x0000000400640947 */ /* 0x000fea0003800000 */
[----:B------:R-:W0:Y:S01]  /*0e80*/  LDC.64 R20, c[0x0][0x628] ;  /* 0x00018a00ff147b82 */ /* 0x000e220000000a00 */
[----:B------:R-:W-:Y:S02]  /*0e90*/  IMAD.MOV.U32 R8, RZ, RZ, R18 ;  /* 0x000000ffff087224 */ /* 0x000fe400078e0012 */
[----:B------:R-:W-:-:S05]  /*0ea0*/  IMAD.MOV.U32 R9, RZ, RZ, R17 ;  /* 0x000000ffff097224 */ /* 0x000fca00078e0011 */
[----:B------:R-:W1:Y:S08]  /*0eb0*/  LDC R22, c[0x0][0x630] ;  /* 0x00018c00ff167b82 */ /* 0x000e700000000800 */
[----:B------:R-:W3:Y:S01]  /*0ec0*/  LDC.64 R24, c[0x0][0x620] ;  /* 0x00018800ff187b82 */ /* 0x000ee20000000a00 */
[----:B0-----:R-:W-:-:S04]  /*0ed0*/  ISETP.NE.U32.AND P0, PT, R20, RZ, PT ;  /* 0x000000ff1400720c */ /* 0x001fc80003f05070 */
[----:B------:R-:W-:-:S13]  /*0ee0*/  ISETP.NE.AND.EX P0, PT, R21, RZ, PT, P0 ;  /* 0x000000ff1500720c */ /* 0x000fda0003f05300 */
[----:B-1-3--:R-:W-:Y:S05]  /*0ef0*/  @!P0 BRA `(.L_x_12) ;  /* 0x0000000000288947 */ /* 0x00afea0003800000 */
[----:B------:R-:W0:Y:S02]  /*0f00*/  LDC R5, c[0x0][0x634] ;  /* 0x00018d00ff057b82 */ /* 0x000e240000000800 */
[----:B0-----:R-:W-:-:S05]  /*0f10*/  IADD3 R5, P0, R18, R5, RZ ;  /* 0x0000000512057210 */ /* 0x001fca0007f1e0ff */
[----:B------:R-:W-:-:S04]  /*0f20*/  IMAD.X R15, RZ, RZ, R17, P0 ;  /* 0x000000ffff0f7224 */ /* 0x000fc800000e0611 */
[----:B------:R-:W-:-:S04]  /*0f30*/  IMAD.WIDE.U32 R8, R15, R20, RZ ;  /* 0x000000140f087225 */ /* 0x000fc800078e00ff */
[----:B------:R-:W-:-:S04]  /*0f40*/  IMAD.WIDE.U32 R10, P0, R5, R21, R8 ;  /* 0x00000015050a7225 */ /* 0x000fc80007800008 */
[----:B------:R-:W-:-:S04]  /*0f50*/  IMAD.WIDE.U32 R8, R5, R20, RZ ;  /* 0x0000001405087225 */ /* 0x000fc800078e00ff */
[----:B------:R-:W-:Y:S01]  /*0f60*/  IMAD.X R13, RZ, RZ, RZ, P0 ;  /* 0x000000ffff0d7224 */ /* 0x000fe200000e06ff */
[----:B------:R-:W-:Y:S01]  /*0f70*/  IADD3 RZ, P0, R9, R10, RZ ;  /* 0x0000000a09ff7210 */ /* 0x000fe20007f1e0ff */
[----:B------:R-:W-:-:S04]  /*0f80*/  IMAD.MOV.U32 R12, RZ, RZ, R11 ;  /* 0x000000ffff0c7224 */ /* 0x000fc800078e000b */
[----:B------:R-:W-:-:S08]  /*0f90*/  IMAD.WIDE.U32.X R8, R15, R21, R12, P0 ;  /* 0x000000150f087225 */ /* 0x000fd000000e040c */
.L_x_12:
[-CC-:B------:R-:W-:Y:S01]  /*0fa0*/  SHF.R.U64 R28, R8, R22.reuse, R9.reuse ;  /* 0x00000016081c7219 */ /* 0x180fe20000001209 */
[----:B------:R-:W0:Y:S01]  /*0fb0*/  LDC R12, c[0x0][0x618] ;  /* 0x00018600ff0c7b82 */ /* 0x000e220000000800 */
[----:B------:R-:W-:Y:S01]  /*0fc0*/  SHF.R.U32.HI R7, RZ, R22, R9 ;  /* 0x00000016ff077219 */ /* 0x000fe20000011609 */
[----:B------:R-:W-:Y:S01]  /*0fd0*/  IMAD.MOV.U32 R8, RZ, RZ, R18 ;  /* 0x000000ffff087224 */ /* 0x000fe200078e0012 */
[----:B------:R-:W-:Y:S01]  /*0fe0*/  IADD3 R11, P0, RZ, -R28, RZ ;  /* 0x8000001cff0b7210 */ /* 0x000fe20007f1e0ff */
[----:B------:R-:W-:Y:S01]  /*0ff0*/  IMAD.MOV.U32 R9, RZ, RZ, R17 ;  /* 0x000000ffff097224 */ /* 0x000fe200078e0011 */
[----:B------:R-:W-:Y:S01]  /*1000*/  I2FP.F32.U32 R5, R6 ;  /* 0x0000000600057245 */ /* 0x000fe20000201000 */
[----:B------:R-:W-:Y:S02]  /*1010*/  ULDC UR4, c[0x0][0x150] ;  /* 0x0000540000047ab9 */ /* 0x000fe40000000800 */
[----:B------:R-:W1:Y:S01]  /*1020*/  LDC.64 R26, c[0x0][0x640] ;  /* 0x00019000ff1a7b82 */ /* 0x000e620000000a00 */
[----:B------:R-:W-:-:S02]  /*1030*/  IMAD.X R13, RZ, RZ, ~R7, P0 ;  /* 0x000000ffff0d7224 */ /* 0x000fc400000e0e07 */
[----:B------:R-:W-:Y:S01]  /*1040*/  FMUL R5, R5, UR4 ;  /* 0x0000000405057c20 */ /* 0x000fe20008400000 */
[----:B------:R-:W-:Y:S01]  /*1050*/  IMAD.WIDE.U32 R8, R11, R24, R8 ;  /* 0x000000180b087225 */ /* 0x000fe200078e0008 */
[----:B------:R-:W-:-:S03]  /*1060*/  ULDC UR4, c[0x0][0x154] ;  /* 0x0000550000047ab9 */ /* 0x000fc60000000800 */
[----:B------:R-:W-:Y:S01]  /*1070*/  IMAD R10, R13, R24, RZ ;  /* 0x000000180d0a7224 */ /* 0x000fe200078e02ff */
[----:B------:R-:W3:Y:S01]  /*1080*/  LDC R7, c[0x0][0x144] ;  /* 0x00005100ff077b82 */ /* 0x000ee20000000800 */
[----:B------:R-:W4:Y:S02]  /*1090*/  F2I.U32.TRUNC.NTZ R5, R5 ;  /* 0x0000000500057305 */ /* 0x000f24000020f000 */
[----:B------:R-:W-:-:S04]  /*10a0*/  IMAD R11, R11, R25, R10 ;  /* 0x000000190b0b7224 */ /* 0x000fc800078e020a */
[----:B------:R-:W-:Y:S01]  /*10b0*/  IMAD.IADD R9, R9, 0x1, R11 ;  /* 0x0000000109097824 */ /* 0x000fe200078e020b */
[----:B------:R-:W2:Y:S04]  /*10c0*/  LDC R13, c[0x0][0x608] ;  /* 0x00018200ff0d7b82 */ /* 0x000ea80000000800 */
[----:B0-----:R-:W-:Y:S02]  /*10d0*/  SHF.R.U64 R29, R8, R12, R9 ;  /* 0x0000000c081d7219 */ /* 0x001fe40000001209 */
[----:B------:R-:W-:Y:S02]  /*10e0*/  I2FP.F32.U32 R8, R14 ;  /* 0x0000000e00087245 */ /* 0x000fe40000201000 */
[----:B------:R-:W0:Y:S01]  /*10f0*/  LDC R20, c[0x0][0x658] ;  /* 0x00019600ff147b82 */ /* 0x000e220000000800 */
[----:B-1----:R-:W-:Y:S01]  /*1100*/  ISETP.NE.U32.AND P0, PT, R26, RZ, PT ;  /* 0x000000ff1a00720c */ /* 0x002fe20003f05070 */
[----:B----4-:R-:W-:-:S02]  /*1110*/  IMAD.MOV R10, RZ, RZ, -R5 ;  /* 0x000000ffff0a7224 */ /* 0x010fc400078e0a05 */
[----:B------:R-:W-:Y:S01]  /*1120*/  FMUL R8, R8, UR4 ;  /* 0x0000000408087c20 */ /* 0x000fe20008400000 */
[----:B------:R-:W-:Y:S01]  /*1130*/  SHF.R.U32.HI R12, RZ, R12, R9 ;  /* 0x0000000cff0c7219 */ /* 0x000fe20000011609 */
[----:B------:R-:W-:Y:S01]  /*1140*/  IMAD.MOV.U32 R9, RZ, RZ, -0x1 ;  /* 0xffffffffff097424 */ /* 0x000fe200078e00ff */
[----:B------:R-:W-:Y:S01]  /*1150*/  ISETP.NE.AND.EX P0, PT, R27, RZ, PT, P0 ;  /* 0x000000ff1b00720c */ /* 0x000fe20003f05300 */
[----:B------:R1:W4:Y:S01]  /*1160*/  F2I.U32.TRUNC.NTZ R15, R8 ;  /* 0x00000008000f7305 */ /* 0x000322000020f000 */
[----:B------:R-:W1:Y:S01]  /*1170*/  LDC R21, c[0x0][0x148] ;  /* 0x00005200ff157b82 */ /* 0x000e620000000800 */
[----:B---3--:R-:W-:Y:S02]  /*1180*/  IMAD R5, R7, R10, R6 ;  /* 0x0000000a07057224 */ /* 0x008fe400078e0206 */
[----:B------:R-:W-:-:S05]  /*1190*/  IMAD.MOV.U32 R7, RZ, RZ, 0x1 ;  /* 0x00000001ff077424 */ /* 0x000fca00078e00ff */
[----:B------:R-:W3:Y:S01]  /*11a0*/  LDC R22, c[0x0][0x648] ;  /* 0x00019200ff167b82 */ /* 0x000ee20000000800 */
[-CC-:B--2---:R-:W-:Y:S02]  /*11b0*/  SHF.R.U64 R30, R29, R13.reuse, R12.reuse ;  /* 0x0000000d1d1e7219 */ /* 0x184fe4000000120c */
[----:B------:R-:W-:-:S05]  /*11c0*/  SHF.R.U32.HI R13, RZ, R13, R12 ;  /* 0x0000000dff0d7219 */ /* 0x000fca000001160c */
[----:B------:R-:W2:Y:S01]  /*11d0*/  LDC R25, c[0x0][0x638] ;  /* 0x00018e00ff197b82 */ /* 0x000ea20000000800 */
[-C--:B0-----:R-:W-:Y:S02]  /*11e0*/  SHF.L.U32 R6, R9, R20.reuse, RZ ;  /* 0x0000001409067219 */ /* 0x081fe400000006ff */
[-CC-:B------:R-:W-:Y:S02]  /*11f0*/  SHF.R.U64 R36, R30, R20.reuse, R13.reuse ;  /* 0x000000141e247219 */ /* 0x180fe4000000120d */
[-C--:B------:R-:W-:Y:S02]  /*1200*/  SHF.R.U32.HI R23, RZ, R20.reuse, R13 ;  /* 0x00000014ff177219 */ /* 0x080fe4000001160d */
[----:B------:R-:W-:Y:S01]  /*1210*/  SHF.L.U32 R12, R7, R20, RZ ;  /* 0x00000014070c7219 */ /* 0x000fe200000006ff */
[----:B------:R-:W0:Y:S01]  /*1220*/  LDC R32, c[0x0][0x610] ;  /* 0x00018400ff207b82 */ /* 0x000e220000000800 */
[----:B------:R-:W-:Y:S01]  /*1230*/  LOP3.LUT R13, RZ, R6, RZ, 0x33, !PT ;  /* 0x00000006ff0d7212 */ /* 0x000fe200078e33ff */
[----:B------:R-:W-:-:S02]  /*1240*/  IMAD.MOV.U32 R6, RZ, RZ, R36 ;  /* 0x000000ffff067224 */ /* 0x000fc400078e0024 */
[----:B------:R-:W-:-:S04]  /*1250*/  IMAD.MOV.U32 R7, RZ, RZ, R23 ;  /* 0x000000ffff077224 */ /* 0x000fc800078e0017 */
[----:B------:R-:W0:Y:S01]  /*1260*/  LDC R24, c[0x0][0x600] ;  /* 0x00018000ff187b82 */ /* 0x000e220000000800 */
[----:B-1--4-:R-:W-:Y:S05]  /*1270*/  @!P0 BRA `(.L_x_13) ;  /* 0x0000000000288947 */ /* 0x012fea0003800000 */
[----:B------:R-:W1:Y:S02]  /*1280*/  LDC R11, c[0x0][0x64c] ;  /* 0x00019300ff0b7b82 */ /* 0x000e640000000800 */
[----:B-1----:R-:W-:-:S05]  /*1290*/  IADD3 R11, P0, R11, R36, RZ ;  /* 0x000000240b0b7210 */ /* 0x002fca0007f1e0ff */
        /* <DEDUP_REMOVED lines=8> */
.L_x_13:
[----:B---3--:R-:W-:Y:S01]  /*1320*/  SHF.R.U64 R7, R6, R22, R7 ;  /* 0x0000001606077219 */ /* 0x008fe20000001207 */
[----:B0-----:R-:W-:Y:S01]  /*1330*/  VIADD R6, R24, 0xffffffff ;  /* 0xffffffff18067836 */ /* 0x001fe20000000000 */
[----:B------:R-:W-:Y:S01]  /*1340*/  LOP3.LUT R13, R30, R13, RZ, 0xc0, !PT ;  /* 0x0000000d1e0d7212 */ /* 0x000fe200078ec0ff */
[----:B------:R-:W-:Y:S02]  /*1350*/  IMAD.MOV R15, RZ, RZ, -R15 ;  /* 0x000000ffff0f7224 */ /* 0x000fe400078e0a0f */
[----:B------:R-:W-:Y:S01]  /*1360*/  IMAD.MOV R8, RZ, RZ, -R7 ;  /* 0x000000ffff087224 */ /* 0x000fe200078e0a07 */
[----:B------:R-:W-:Y:S01]  /*1370*/  LOP3.LUT R6, R29, R6, RZ, 0xc0, !PT ;  /* 0x000000061d067212 */ /* 0x000fe200078ec0ff */
[----:B------:R-:W-:Y:S02]  /*1380*/  IMAD R12, R12, R7, R13 ;  /* 0x000000070c0c7224 */ /* 0x000fe400078e020d */
[----:B------:R-:W-:Y:S02]  /*1390*/  @P1 IMAD R5, R21, R15, R14 ;  /* 0x0000000f15051224 */ /* 0x000fe400078e020e */
[----:B--2---:R-:W-:-:S02]  /*13a0*/  IMAD R7, R8, R25, R36 ;  /* 0x0000001908077224 */ /* 0x004fc400078e0224 */
[----:B------:R-:W-:Y:S02]  /*13b0*/  IMAD R32, R12, R32, R5 ;  /* 0x000000200c207224 */ /* 0x000fe400078e0205 */
[----:B------:R-:W-:Y:S02]  /*13c0*/  IMAD R7, R7, R24, R6 ;  /* 0x0000001807077224 */ /* 0x000fe400078e0206 */
[----:B------:R-:W-:Y:S02]  /*13d0*/  IMAD.MOV.U32 R5, RZ, RZ, 0x1 ;  /* 0x00000001ff057424 */ /* 0x000fe400078e00ff */
[----:B------:R-:W-:Y:S01]  /*13e0*/  IMAD.MOV.U32 R23, RZ, RZ, R28 ;  /* 0x000000ffff177224 */ /* 0x000fe200078e001c */
[----:B------:R-:W-:Y:S02]  /*13f0*/  SEL R22, R7, R32, !P1 ;  /* 0x0000002007167207 */ /* 0x000fe40004800000 */
[----:B------:R-:W-:-:S07]  /*1400*/  SEL R32, R32, R7, !P1 ;  /* 0x0000000720207207 */ /* 0x000fce0004800000 */
.L_x_11:
[----:B------:R-:W-:Y:S05]  /*1410*/  @!P2 BRA `(.L_x_14) ;  /* 0x000000200038a947 */ /* 0x000fea0003800000 */
[----:B------:R-:W-:-:S13]  /*1420*/  ISETP.GT.U32.AND P0, PT, R31, 0x1, PT ;  /* 0x000000011f00780c */ /* 0x000fda0003f04070 */
[----:B------:R-:W-:Y:S05]  /*1430*/  @P0 EXIT ;  /* 0x000000000000094d */ /* 0x000fea0003800000 */
.L_x_15:
[----:B------:R-:W-:-:S08]  /*1440*/  NOP ;  /* 0x0000000000007918 */ /* 0x000fd00000000000 */
[----:B------:R-:W0:Y:S02]  /*1450*/  USETMAXREG.TRY_ALLOC.CTAPOOL UP0, 0xe8 ;  /* 0x000000e8000079c8 */ /* 0x000e240008000600 */
[----:B0-----:R-:W-:-:S13]  /*1460*/  PLOP3.LUT P0, PT, PT, PT, UP0, 0x80, 0x0 ;  /* 0x000000000000781c */ /* 0x001fda0003f0f008 */
[----:B------:R-:W-:Y:S05]  /*1470*/  @!P0 BRA `(.L_x_15) ;  /* 0xfffffffc00f08947 */ /* 0x000fea000383ffff */
[----:B------:R-:W-:-:S13]  /*1480*/  LOP3.LUT P0, RZ, R5, 0xff, RZ, 0xc0, !PT ;  /* 0x000000ff05ff7812 */ /* 0x000fda000780c0ff */
[----:B------:R-:W-:Y:S05]  /*1490*/  @!P0 EXIT ;  /* 0x000000000000894d */ /* 0x000fea0003800000 */
[----:B------:R-:W0:Y:S01]  /*14a0*/  S2UR UR4, SR_CgaCtaId ;  /* 0x00000000000479c3 */ /* 0x000e220000008800 */
[----:B------:R-:W-:Y:S01]  /*14b0*/  SHF.R.S32.HI R0, RZ, 0x1f, R3 ;  /* 0x0000001fff007819 */ /* 0x000fe20000011403 */
[----:B------:R-:W-:Y:S01]  /*14c0*/  UIADD3 UR5, UR45, -0x1, URZ ;  /* 0xffffffff2d057890 */ /* 0x000fe2000fffe03f */
[----:B------:R-:W-:Y:S01]  /*14d0*/  LOP3.LUT R46, R16, 0x1, RZ, 0xfc, !PT ;  /* 0x00000001102e7812 */ /* 0x000fe200078efcff */
[----:B------:R-:W-:Y:S01]  /*14e0*/  UMOV UR42, 0x400 ;  /* 0x00000400002a7882 */ /* 0x000fe20000000000 */
[CC--:B------:R-:W-:Y:S01]  /*14f0*/  LEA.HI R4, R0.reuse, R3.reuse, RZ, 0x2 ;  /* 0x0000000300047211 */ /* 0x0c0fe200078f10ff */
[----:B------:R-:W-:Y:S01]  /*1500*/  UISETP.LT.AND UP0, UPT, UR40, 0x1, UPT ;  /* 0x000000012800788c */ /* 0x000fe2000bf01270 */
[----:B------:R-:W-:Y:S01]  /*1510*/  LEA.HI R0, R0, R3, RZ, 0x5 ;  /* 0x0000000300007211 */ /* 0x000fe200078f28ff */
[----:B------:R-:W-:Y:S01]  /*1520*/  USHF.L.U32 UR41, UR40, 0x1, URZ ;  /* 0x0000000128297899 */ /* 0x000fe2000800063f */
[--C-:B------:R-:W-:Y:S01]  /*1530*/  SHF.R.S32.HI R36, RZ, 0x2, R4.reuse ;  /* 0x00000002ff247819 */ /* 0x100fe20000011404 */
[----:B------:R-:W-:Y:S01]  /*1540*/  USEL UR44, UR40, 0x1, UP0 ;  /* 0x00000001282c7887 */ /* 0x000fe20008000000 */
[----:B------:R-:W-:Y:S01]  /*1550*/  SHF.R.S32.HI R5, RZ, 0x1f, R4 ;  /* 0x0000001fff057819 */ /* 0x000fe20000011404 */
[----:B------:R-:W-:Y:S01]  /*1560*/  UISETP.NE.AND UP0, UPT, UR5, URZ, UPT ;  /* 0x0000003f0500728c */ /* 0x000fe2000bf05270 */
[----:B------:R-:W-:Y:S01]  /*1570*/  LOP3.LUT R4, R4, 0xfffffffc, RZ, 0xc0, !PT ;  /* 0xfffffffc04047812 */ /* 0x000fe200078ec0ff */
[----:B------:R-:W-:Y:S01]  /*1580*/  UIADD3 UR44, -UR44, UR40, URZ ;  /* 0x000000282c2c7290 */ /* 0x000fe2000fffe13f */
[----:B------:R-:W-:Y:S01]  /*1590*/  LEA.HI R5, R5, R36, RZ, 0x3 ;  /* 0x0000002405057211 */ /* 0x000fe200078f18ff */
[----:B------:R-:W-:-:S02]  /*15a0*/  USEL UR7, URZ, 0x1, UP0 ;  /* 0x000000013f077887 */ /* 0x000fc40008000000 */
[----:B------:R-:W-:Y:S01]  /*15b0*/  IMAD.IADD R35, R3, 0x1, -R4 ;  /* 0x0000000103237824 */ /* 0x000fe200078e0a04 */
[----:B------:R-:W-:-:S03]  /*15c0*/  LOP3.LUT R5, R5, 0xfffffff8, RZ, 0xc0, !PT ;  /* 0xfffffff805057812 */ /* 0x000fc600078ec0ff */
[----:B------:R-:W-:Y:S01]  /*15d0*/  IMAD.U32 R42, RZ, RZ, UR7 ;  /* 0x00000007ff2a7e24 */ /* 0x000fe2000f8e00ff */
[----:B0-----:R-:W-:Y:S01]  /*15e0*/  ULEA UR42, UR4, UR42, 0x18 ;  /* 0x0000002a042a7291 */ /* 0x001fe2000f8ec03f */
[----:B------:R-:W-:Y:S01]  /*15f0*/  IMAD.IADD R36, R36, 0x1, -R5 ;  /* 0x0000000124247824 */ /* 0x000fe200078e0a05 */
[----:B------:R-:W-:Y:S01]  /*1600*/  USHF.L.U32 UR4, UR5, 0x3, URZ ;  /* 0x0000000305047899 */ /* 0x000fe2000800063f */
[----:B------:R-:W-:Y:S01]  /*1610*/  SHF.R.S32.HI R5, RZ, 0x5, R0 ;  /* 0x00000005ff057819 */ /* 0x000fe20000011400 */
[----:B------:R-:W-:Y:S02]  /*1620*/  UIADD3 UR5, UR42, 0x2c280, URZ ;  /* 0x0002c2802a057890 */ /* 0x000fe4000fffe03f */
[----:B------:R-:W-:Y:S01]  /*1630*/  ULOP3.LUT UR4, UR4, 0x8, URZ, 0xc0, !UPT ;  /* 0x0000000804047892 */ /* 0x000fe2000f8ec03f */
[--C-:B------:R-:W-:Y:S01]  /*1640*/  SHF.R.S32.HI R37, RZ, 0x1f, R36.reuse ;  /* 0x0000001fff257819 */ /* 0x100fe20000011424 */
[----:B------:R-:W-:Y:S01]  /*1650*/  UIADD3 UR6, UR42, 0x280, URZ ;  /* 0x000002802a067890 */ /* 0x000fe2000fffe03f */
[----:B------:R-:W-:Y:S01]  /*1660*/  IMAD R38, R5, -0x10, -R36 ;  /* 0xfffffff005267824 */ /* 0x000fe200078e0a24 */
[----:B------:R-:W-:-:S02]  /*1670*/  USHF.R.U32.HI UR5, URZ, 0x4, UR5 ;  /* 0x000000043f057899 */ /* 0x000fc40008011605 */
[----:B------:R-:W-:Y:S01]  /*1680*/  USHF.R.U32.HI UR6, URZ, 0x4, UR6 ;  /* 0x000000043f067899 */ /* 0x000fe20008011606 */
[----:B------:R-:W-:Y:S01]  /*1690*/  IMAD.WIDE R36, R5, 0x10, R36 ;  /* 0x0000001005247825 */ /* 0x000fe200078e0224 */
[----:B------:R-:W-:Y:S02]  /*16a0*/  ULOP3.LUT UR46, UR4, 0x8, URZ, 0x3c, !UPT ;  /* 0x00000008042e7892 */ /* 0x000fe4000f8e3c3f */
[----:B------:R-:W-:Y:S02]  /*16b0*/  ULOP3.LUT UR47, UR4, 0x18, URZ, 0x3c, !UPT ;  /* 0x00000018042f7892 */ /* 0x000fe4000f8e3c3f */
[----:B------:R-:W-:Y:S01]  /*16c0*/  UIADD3 UR43, UR42, 0x170, URZ ;  /* 0x000001702a2b7890 */ /* 0x000fe2000fffe03f */
[----:B------:R-:W-:Y:S01]  /*16d0*/  ULDC UR4, c[0x0][0x284] ;  /* 0x0000a10000047ab9 */ /* 0x000fe20000000800 */
[----:B------:R-:W-:Y:S01]  /*16e0*/  ULOP3.LUT UR5, UR5, 0x3fff, URZ, 0xc0, !UPT ;  /* 0x00003fff05057892 */ /* 0x000fe2000f8ec03f */
[----:B------:R-:W-:Y:S01]  /*16f0*/  VIADD R38, R38, UR4 ;  /* 0x0000000426267c36 */ /* 0x000fe20008000000 */
[----:B------:R-:W-:-:S02]  /*1700*/  ULOP3.LUT UR6, UR6, 0x3fff, URZ, 0xc0, !UPT ;  /* 0x00003fff06067892 */ /* 0x000fc4000f8ec03f */
[----:B------:R-:W-:Y:S02]  /*1710*/  ULEA UR45, UR45, UR43, 0x3 ;  /* 0x0000002b2d2d7291 */ /* 0x000fe4000f8e183f */
[----:B------:R-:W-:Y:S02]  /*1720*/  ULOP3.LUT UR48, UR5, 0x10000, URZ, 0xfc, !UPT ;  /* 0x0001000005307892 */ /* 0x000fe4000f8efc3f */
[----:B------:R-:W-:-:S12]  /*1730*/  ULOP3.LUT UR49, UR6, 0x10000, URZ, 0xfc, !UPT ;  /* 0x0001000006317892 */ /* 0x000fd8000f8efc3f */
.L_x_51:
[----:B------:R-:W-:Y:S01]  /*1740*/  SHF.L.U32 R0, R42, 0x1f, RZ ;  /* 0x0000001f2a007819 */ /* 0x000fe200000006ff */
[----:B------:R-:W-:Y:S02]  /*1750*/  ULDC UR4, c[0x0][0x28c] ;  /* 0x0000a30000047ab9 */ /* 0x000fe40000000800 */
[----:B------:R-:W-:Y:S01]  /*1760*/  ISETP.LT.AND P1, PT, RZ, UR4, PT ;  /* 0x00000004ff007c0c */ /* 0x000fe2000bf21270 */
[----:B------:R-:W0:Y:S02]  /*1770*/  SYNCS.PHASECHK.TRANS64.TRYWAIT P0, [UR45+-0x8], R0 ;  /* 0xfffff800ff0075a7 */ /* 0x000e24000800016d */
[----:B01-34-:R-:W-:Y:S10]  /*1780*/  @!P0 BRA `(.L_x_16) ;  /* 0x0000003400dc8947 */ /* 0x01bff40003800000 */
.L_x_91:
[----:B------:R-:W-:Y:S05]  /*1790*/  @P1 BRA `(.L_x_17) ;  /* 0x0000000000401947 */ /* 0x000fea0003800000 */
[----:B0-----:R-:W-:Y:S01]  /*17a0*/  MOV R0, 0x0 ;  /* 0x0000000000007802 */ /* 0x001fe20000000f00 */
[----:B------:R-:W-:Y:S01]  /*17b0*/  ULDC.64 UR4, c[0x4][0x68] ;  /* 0x01001a0000047ab9 */ /* 0x000fe20000000a00 */
[----:B------:R-:W-:Y:S01]  /*17c0*/  ULDC.64 UR6, c[0x4][0x8] ;  /* 0x0100020000067ab9 */ /* 0x000fe20000000a00 */
[----:B------:R-:W-:Y:S01]  /*17d0*/  IMAD.U32 R4, RZ, RZ, UR4 ;  /* 0x00000004ff047e24 */ /* 0x000fe2000f8e00ff */
[----:B------:R0:W1:Y:S01]  /*17e0*/  LDC.64 R14, c[0x4][R0] ;  /* 0x01000000000e7b82 */ /* 0x0000620000000a00 */
[----:B------:R-:W-:Y:S01]  /*17f0*/  IMAD.U32 R5, RZ, RZ, UR5 ;  /* 0x00000005ff057e24 */ /* 0x000fe2000f8e00ff */
[----:B------:R-:W-:Y:S01]  /*1800*/  ULDC.64 UR4, c[0x4][0x70] ;  /* 0x01001c0000047ab9 */ /* 0x000fe20000000a00 */
[----:B------:R-:W-:Y:S02]  /*1810*/  IMAD.U32 R10, RZ, RZ, UR6 ;  /* 0x00000006ff0a7e24 */ /* 0x000fe4000f8e00ff */
[----:B------:R-:W-:Y:S02]  /*1820*/  IMAD.U32 R6, RZ, RZ, UR4 ;  /* 0x00000004ff067e24 */ /* 0x000fe4000f8e00ff */
[----:B------:R-:W-:-:S02]  /*1830*/  IMAD.U32 R7, RZ, RZ, UR5 ;  /* 0x00000005ff077e24 */ /* 0x000fc4000f8e00ff */
[----:B------:R-:W-:Y:S02]  /*1840*/  IMAD.U32 R11, RZ, RZ, UR7 ;  /* 0x00000007ff0b7e24 */ /* 0x000fe4000f8e00ff */
[----:B------:R-:W-:Y:S02]  /*1850*/  IMAD.MOV.U32 R8, RZ, RZ, 0x1e1 ;  /* 0x000001e1ff087424 */ /* 0x000fe400078e00ff */
[----:B------:R-:W-:Y:S02]  /*1860*/  IMAD.MOV.U32 R12, RZ, RZ, 0x1 ;  /* 0x00000001ff0c7424 */ /* 0x000fe400078e00ff */
[----:B0-----:R-:W-:-:S07]  /*1870*/  IMAD.MOV.U32 R13, RZ, RZ, RZ ;  /* 0x000000ffff0d7224 */ /* 0x001fce00078e00ff */
[----:B------:R-:W-:-:S07]  /*1880*/  LEPC R20, `(.L_x_17) ;  /* 0x000000001014794e */ /* 0x000fce0000000000 */
[----:B-12--5:R-:W-:Y:S05]  /*1890*/  CALL.ABS.NOINC R14 ;  /* 0x000000000e007343 */ /* 0x026fea0003c00000 */
.L_x_17:
[----:B------:R-:W-:-:S13]  /*18a0*/  ISETP.NE.AND P0, PT, R46, 0x3, PT ;  /* 0x000000032e00780c */ /* 0x000fda0003f05270 */
[----:B------:R-:W-:Y:S05]  /*18b0*/  @!P0 BRA `(.L_x_18) ;  /* 0x0000000000048947 */ /* 0x000fea0003800000 */
[----:B------:R-:W-:Y:S01]  /*18c0*/  BPT.TRAP 0x1 ;  /* 0x000000040000795c */ /* 0x000fe20000300000 */
.L_x_18:
[----:B0-----:R-:W-:Y:S02]  /*18d0*/  IMAD.U32 R3, RZ, RZ, UR38 ;  /* 0x00000026ff037e24 */ /* 0x001fe4000f8e00ff */
[----:B------:R-:W-:-:S03]  /*18e0*/  IMAD.U32 R0, RZ, RZ, UR39 ;  /* 0x00000027ff007e24 */ /* 0x000fc6000f8e00ff */
[----:B------:R-:W-:Y:S02]  /*18f0*/  LEA R3, R3, UR42, 0x3 ;  /* 0x0000002a03037c11 */ /* 0x000fe4000f8e18ff */
[----:B------:R-:W-:-:S04]  /*1900*/  SHF.L.U32 R0, R0, 0x1f, RZ ;  /* 0x0000001f00007819 */ /* 0x000fc800000006ff */
[----:B------:R0:W1:Y:S01]  /*1910*/  SYNCS.PHASECHK.TRANS64.TRYWAIT P1, [R3+URZ], R0 ;  /* 0x00000000030075a7 */ /* 0x000062000802017f */
[----:B------:R-:W-:Y:S05]  /*1920*/  @!P0 BRA `(.L_x_19) ;  /* 0x0000000000048947 */ /* 0x000fea0003800000 */
[----:B------:R-:W-:Y:S01]  /*1930*/  BPT.TRAP 0x1 ;  /* 0x000000040000795c */ /* 0x000fe20000300000 */
.L_x_19:
[----:B-1----:R-:W-:Y:S05]  /*1940*/  @P1 BRA `(.L_x_20) ;  /* 0x0000000000081947 */ /* 0x002fea0003800000 */
[----:B------:R-:W1:Y:S02]  /*1950*/  SYNCS.PHASECHK.TRANS64.TRYWAIT P1, [R3+URZ], R0 ;  /* 0x00000000030075a7 */ /* 0x000e64000802017f */
[----:B-1----:R-:W-:Y:S05]  /*1960*/  @!P1 BRA `(.L_x_21) ;  /* 0x00000034007c9947 */ /* 0x002fea0003800000 */
.L_x_20:
[----:B------:R-:W-:Y:S05]  /*1970*/  WARPSYNC.ALL ;  /* 0x0000000000007948 */ /* 0x000fea0003800000 */
[----:B------:R-:W-:Y:S01]  /*1980*/  ULEA UR8, UR38, UR49, 0x9 ;  /* 0x0000003126087291 */ /* 0x000fe2000f8e483f */
[----:B------:R-:W-:Y:S01]  /*1990*/  WARPGROUP.ARRIVE ;  /* 0x00000000000079c5 */ /* 0x000fe20000000000 */
[----:B------:R-:W-:Y:S01]  /*19a0*/  ULEA UR9, UR38, UR48, 0x7 ;  /* 0x0000003026097291 */ /* 0x000fe2000f8e383f */
[----:B01----:R-:W-:Y:S01]  /*19b0*/  IMAD.U32 R0, RZ, RZ, UR44 ;  /* 0x0000002cff007e24 */ /* 0x003fe2000f8e00ff */
[----:B------:R-:W-:Y:S01]  /*19c0*/  UMOV UR5, 0x40000040 ;  /* 0x4000004000057882 */ /* 0x000fe20000000000 */
[----:B------:R-:W-:-:S02]  /*19d0*/  UMOV UR7, 0x40000040 ;  /* 0x4000004000077882 */ /* 0x000fc40000000000 */
[----:B------:R-:W-:Y:S01]  /*19e0*/  UMOV UR4, UR8 ;  /* 0x0000000800047c82 */ /* 0x000fe20008000000 */
[----:B------:R-:W-:Y:S01]  /*19f0*/  ISETP.GE.AND P1, PT, R0, 0x1, PT ;  /* 0x000000010000780c */ /* 0x000fe20003f26270 */
[----:B------:R-:W-:Y:S02]  /*1a00*/  UMOV UR6, UR9 ;  /* 0x0000000900067c82 */ /* 0x000fe40008000000 */
[----:B------:R-:W-:Y:S01]  /*1a10*/  HGMMA.64x16x16.F32 R24, gdesc[UR4], RZ, !UPT, gsb0 ;  /* 0x00200000041879f0 */ /* 0x000fe2000c0008ff */
[----:B------:R-:W-:Y:S02]  /*1a20*/  UIADD3 UR4, UR8, 0x2, URZ ;  /* 0x0000000208047890 */ /* 0x000fe4000fffe03f */
[----:B------:R-:W-:Y:S01]  /*1a30*/  UIADD3 UR6, UR9, 0x2, URZ ;  /* 0x0000000209067890 */ /* 0x000fe2000fffe03f */
[----:B------:R-:W-:Y:S01]  /*1a40*/  UMOV UR5, 0x40000040 ;  /* 0x4000004000057882 */ /* 0x000fe20000000000 */
[----:B------:R-:W-:Y:S01]  /*1a50*/  UMOV UR7, 0x40000040 ;  /* 0x4000004000077882 */ /* 0x000fe20000000000 */
[----:B------:R-:W-:-:S02]  /*1a60*/  WARPGROUP.DEPBAR.LE gsb0, 0x0 ;  /* 0x00008000000079c5 */ /* 0x000fc40000010000 */
[----:B------:R-:W-:-:S06]  /*1a70*/  WARPGROUP.ARRIVE ;  /* 0x00000000000079c5 */ /* 0x000fcc0000000000 */
[----:B------:R-:W-:Y:S01]  /*1a80*/  HGMMA.64x16x16.F32 R24, gdesc[UR4], R24, gsb0 ;  /* 0x00200000041879f0 */ /* 0x000fe20008000818 */
[----:B------:R-:W-:Y:S02]  /*1a90*/  UIADD3 UR4, UR8, 0x4, URZ ;  /* 0x0000000408047890 */ /* 0x000fe4000fffe03f */
[----:B------:R-:W-:Y:S01]  /*1aa0*/  UIADD3 UR6, UR9, 0x4, URZ ;  /* 0x0000000409067890 */ /* 0x000fe2000fffe03f */
[----:B------:R-:W-:Y:S01]  /*1ab0*/  UMOV UR5, 0x40000040 ;  /* 0x4000004000057882 */ /* 0x000fe20000000000 */
[----:B------:R-:W-:Y:S01]  /*1ac0*/  UMOV UR7, 0x40000040 ;  /* 0x4000004000077882 */ /* 0x000fe20000000000 */
[----:B------:R-:W-:Y:S02]  /*1ad0*/  WARPGROUP.DEPBAR.LE gsb0, 0x0 ;  /* 0x00008000000079c5 */ /* 0x000fe40000010000 */
        /* <DEDUP_REMOVED lines=8> */
[----:B------:R-:W-:Y:S03]  /*1b60*/  HGMMA.64x16x16.F32 R24, gdesc[UR4], R24, gsb0 ;  /* 0x00200000041879f0 */ /* 0x000fe60008000818 */
[----:B------:R-:W-:Y:S02]  /*1b70*/  WARPGROUP.DEPBAR.LE gsb0, 0x0 ;  /* 0x00008000000079c5 */ /* 0x000fe40000010000 */
[----:B------:R-:W-:Y:S05]  /*1b80*/  @!P1 BRA `(.L_x_22) ;  /* 0x0000000400109947 */ /* 0x000fea0003800000 */
[----:B------:R-:W-:Y:S01]  /*1b90*/  UIADD3 UR4, UR38, 0x1, URZ ;  /* 0x0000000126047890 */ /* 0x000fe2000fffe03f */
[----:B------:R-:W-:Y:S01]  /*1ba0*/  IMAD.U32 R0, RZ, RZ, UR44 ;  /* 0x0000002cff007e24 */ /* 0x000fe2000f8e00ff */
[----:B------:R-:W-:Y:S02]  /*1bb0*/  UMOV UR9, UR38 ;  /* 0x0000002600097c82 */ /* 0x000fe40008000000 */
[----:B------:R-:W-:-:S04]  /*1bc0*/  UISETP.NE.AND UP0, UPT, UR4, 0x16, UPT ;  /* 0x000000160400788c */ /* 0x000fc8000bf05270 */
[----:B------:R-:W-:Y:S02]  /*1bd0*/  USEL UR5, URZ, 0x1, UP0 ;  /* 0x000000013f057887 */ /* 0x000fe40008000000 */
[----:B------:R-:W-:Y:S02]  /*1be0*/  USEL UR8, UR4, URZ, UP0 ;  /* 0x0000003f04087287 */ /* 0x000fe40008000000 */
[----:B------:R-:W-:-:S06]  /*1bf0*/  ULOP3.LUT UR5, UR39, UR5, URZ, 0x3c, !UPT ;  /* 0x0000000527057292 */ /* 0x000fcc000f8e3c3f */
[----:B------:R-:W-:-:S07]  /*1c00*/  IMAD.U32 R5, RZ, RZ, UR5 ;  /* 0x00000005ff057e24 */ /* 0x000fce000f8e00ff */
.L_x_29:
[----:B01----:R-:W-:Y:S05]  /*1c10*/  @!P0 BRA `(.L_x_23) ;  /* 0x0000000000048947 */ /* 0x003fea0003800000 */
[----:B------:R-:W-:Y:S01]  /*1c20*/  BPT.TRAP 0x1 ;  /* 0x000000040000795c */ /* 0x000fe20000300000 */
.L_x_23:
[----:B------:R-:W-:Y:S01]  /*1c30*/  ULEA UR4, UR8, UR42, 0x3 ;  /* 0x0000002a08047291 */ /* 0x000fe2000f8e183f */
[----:B------:R-:W-:-:S08]  /*1c40*/  SHF.L.U32 R3, R5, 0x1f, RZ ;  /* 0x0000001f05037819 */ /* 0x000fd000000006ff */
[----:B------:R0:W1:Y:S01]  /*1c50*/  SYNCS.PHASECHK.TRANS64.TRYWAIT P1, [UR4], R3 ;  /* 0x00000003ff0075a7 */ /* 0x0000620008020144 */
[----:B------:R-:W-:Y:S05]  /*1c60*/  @!P0 BRA `(.L_x_24) ;  /* 0x0000000000048947 */ /* 0x000fea0003800000 */
[----:B------:R-:W-:Y:S01]  /*1c70*/  BPT.TRAP 0x1 ;  /* 0x000000040000795c */ /* 0x000fe20000300000 */
.L_x_24:
[----:B-1----:R-:W-:Y:S05]  /*1c80*/  @P1 BRA `(.L_x_25) ;  /* 0x0000000000081947 */ /* 0x002fea0003800000 */
[----:B------:R-:W1:Y:S02]  /*1c90*/  SYNCS.PHASECHK.TRANS64.TRYWAIT P1, [UR4], R3 ;  /* 0x00000003ff0075a7 */ /* 0x000e640008020144 */
[----:B-1----:R-:W-:Y:S05]  /*1ca0*/  @!P1 BRA `(.L_x_26) ;  /* 0x0000003000c09947 */ /* 0x002fea0003800000 */
.L_x_25:
[----:B------:R-:W-:Y:S01]  /*1cb0*/  ULEA UR10, UR8, UR49, 0x9 ;  /* 0x00000031080a7291 */ /* 0x000fe2000f8e483f */
[----:B------:R-:W-:Y:S01]  /*1cc0*/  WARPGROUP.ARRIVE ;  /* 0x00000000000079c5 */ /* 0x000fe20000000000 */
[----:B------:R-:W-:Y:S01]  /*1cd0*/  ULEA UR11, UR8, UR48, 0x7 ;  /* 0x00000030080b7291 */ /* 0x000fe2000f8e383f */
[----:B------:R-:W-:Y:S01]  /*1ce0*/  UMOV UR5, 0x40000040 ;  /* 0x4000004000057882 */ /* 0x000fe20000000000 */
[----:B------:R-:W-:-:S03]  /*1cf0*/  UMOV UR7, 0x40000040 ;  /* 0x4000004000077882 */ /* 0x000fc60000000000 */
[----:B------:R-:W-:Y:S02]  /*1d00*/  UMOV UR4, UR10 ;  /* 0x0000000a00047c82 */ /* 0x000fe40008000000 */
[----:B------:R-:W-:Y:S02]  /*1d10*/  UMOV UR6, UR11 ;  /* 0x0000000b00067c82 */ /* 0x000fe40008000000 */
[----:B------:R-:W-:Y:S01]  /*1d20*/  HGMMA.64x16x16.F32 R24, gdesc[UR4], R24, gsb0 ;  /* 0x00200000041879f0 */ /* 0x000fe20008000818 */
        /* <DEDUP_REMOVED lines=23> */
[----:B------:R-:W-:Y:S01]  /*1ea0*/  BPT.TRAP 0x1 ;  /* 0x000000040000795c */ /* 0x000fe20000300000 */
.L_x_27:
[----:B------:R-:W-:Y:S01]  /*1eb0*/  ULEA UR4, UR9, UR42, 0x3 ;  /* 0x0000002a09047291 */ /* 0x000fe2000f8e183f */
[----:B------:R-:W-:-:S03]  /*1ec0*/  ISETP.GT.U32.AND P1, PT, R16, 0x1, PT ;  /* 0x000000011000780c */ /* 0x000fc60003f24070 */
[----:B------:R-:W-:-:S04]  /*1ed0*/  UIADD3 UR4, UR4, 0xb0, URZ ;  /* 0x000000b004047890 */ /* 0x000fc8000fffe03f */
[----:B------:R-:W-:-:S09]  /*1ee0*/  UPRMT UR4, URZ, 0x654, UR4 ;  /* 0x000006543f047896 */ /* 0x000fd20008000004 */
[----:B------:R-:W-:Y:S01]  /*1ef0*/  SYNCS.ARRIVE.TRANS64.RED.A1T0 RZ, [UR4], RZ ;  /* 0x000000ffffff79a7 */ /* 0x000fe20008100404 */
[----:B------:R-:W-:Y:S05]  /*1f00*/  @P1 BRA `(.L_x_28) ;  /* 0x0000000000041947 */ /* 0x000fea0003800000 */
[----:B------:R-:W-:Y:S01]  /*1f10*/  BPT.TRAP 0x1 ;  /* 0x000000040000795c */ /* 0x000fe20000300000 */
.L_x_28:
[----:B------:R-:W-:Y:S01]  /*1f20*/  UIADD3 UR8, UR8, 0x1, URZ ;  /* 0x0000000108087890 */ /* 0x000fe2000fffe03f */
[C---:B------:R-:W-:Y:S01]  /*1f30*/  ISETP.GT.AND P1, PT, R0.reuse, 0x1, PT ;  /* 0x000000010000780c */ /* 0x040fe20003f24270 */
[----:B------:R-:W-:Y:S01]  /*1f40*/  UIADD3 UR9, UR9, 0x1, URZ ;  /* 0x0000000109097890 */ /* 0x000fe2000fffe03f */
[----:B------:R-:W-:Y:S01]  /*1f50*/  VIADD R0, R0, 0xffffffff ;  /* 0xffffffff00007836 */ /* 0x000fe20000000000 */
[----:B------:R-:W-:Y:S02]  /*1f60*/  UISETP.NE.AND UP0, UPT, UR8, 0x16, UPT ;  /* 0x000000160800788c */ /* 0x000fe4000bf05270 */
[----:B------:R-:W-:Y:S02]  /*1f70*/  UISETP.NE.AND UP1, UPT, UR9, 0x16, UPT ;  /* 0x000000160900788c */ /* 0x000fe4000bf25270 */
[----:B------:R-:W-:Y:S02]  /*1f80*/  USEL UR4, URZ, 0x1, UP0 ;  /* 0x000000013f047887 */ /* 0x000fe40008000000 */
[----:B------:R-:W-:-:S02]  /*1f90*/  USEL UR8, UR8, URZ, UP0 ;  /* 0x0000003f08087287 */ /* 0x000fc40008000000 */
[----:B------:R-:W-:Y:S02]  /*1fa0*/  USEL UR9, UR9, URZ, UP1 ;  /* 0x0000003f09097287 */ /* 0x000fe40008800000 */
[----:B------:R-:W-:Y:S01]  /*1fb0*/  LOP3.LUT R5, R5, UR4, RZ, 0x3c, !PT ;  /* 0x0000000405057c12 */ /* 0x000fe2000f8e3cff */
[----:B------:R-:W-:Y:S09]  /*1fc0*/  @P1 BRA `(.L_x_29) ;  /* 0xfffffffc00101947 */ /* 0x000ff2000383ffff */
.L_x_22:
[----:B------:R-:W3:Y:S01]  /*1fd0*/  LDC R0, c[0x0][0x28c] ;  /* 0x0000a300ff007b82 */ /* 0x000ee20000000800 */
[----:B01----:R-:W-:-:S04]  /*1fe0*/  IMAD.U32 R3, RZ, RZ, UR46 ;  /* 0x0000002eff037e24 */ /* 0x003fc8000f8e00ff */
[----:B------:R0:W-:Y:S01]  /*1ff0*/  SYNCS.ARRIVE.TRANS64.A1T0 RZ, [R3+UR43], RZ ;  /* 0x000000ff03ff79a7 */ /* 0x0001e2000810002b */
[----:B---3--:R-:W-:-:S13]  /*2000*/  ISETP.GE.AND P1, PT, R0, 0x1, PT ;  /* 0x000000010000780c */ /* 0x008fda0003f26270 */
[----:B0-----:R-:W-:Y:S05]  /*2010*/  @!P1 BRA `(.L_x_30) ;  /* 0x0000000000349947 */ /* 0x001fea0003800000 */
[----:B------:R-:W-:Y:S05]  /*2020*/  @!P0 BRA `(.L_x_31) ;  /* 0x0000000000048947 */ /* 0x000fea0003800000 */
[----:B------:R-:W-:Y:S01]  /*2030*/  BPT.TRAP 0x1 ;  /* 0x000000040000795c */ /* 0x000fe20000300000 */
.L_x_31:
[----:B------:R-:W-:Y:S01]  /*2040*/  UIADD3 UR6, UR44, UR38, URZ ;  /* 0x000000262c067290 */ /* 0x000fe2000fffe03f */
[----:B------:R-:W-:-:S03]  /*2050*/  ISETP.GT.U32.AND P0, PT, R16, 0x1, PT ;  /* 0x000000011000780c */ /* 0x000fc60003f04070 */
[----:B------:R-:W-:-:S04]  /*2060*/  UIMAD.WIDE.U32 UR4, UR6, -0x45d1745d, URZ ;  /* 0xba2e8ba3060478a5 */ /* 0x000fc8000f8e003f */
[----:B------:R-:W-:-:S04]  /*2070*/  USHF.R.U32.HI UR4, URZ, 0x4, UR5 ;  /* 0x000000043f047899 */ /* 0x000fc80008011605 */
[----:B------:R-:W-:-:S04]  /*2080*/  UIMAD UR6, UR4, -0x16, UR6 ;  /* 0xffffffea040678a4 */ /* 0x000fc8000f8e0206 */
[----:B------:R-:W-:-:S04]  /*2090*/  ULEA UR6, UR6, UR42, 0x3 ;  /* 0x0000002a06067291 */ /* 0x000fc8000f8e183f */
[----:B------:R-:W-:-:S04]  /*20a0*/  UIADD3 UR6, UR6, 0xb0, URZ ;  /* 0x000000b006067890 */ /* 0x000fc8000fffe03f */
[----:B------:R-:W-:-:S09]  /*20b0*/  UPRMT UR6, URZ, 0x654, UR6 ;  /* 0x000006543f067896 */ /* 0x000fd20008000006 */
[----:B------:R-:W-:Y:S01]  /*20c0*/  SYNCS.ARRIVE.TRANS64.RED.A1T0 RZ, [UR6], RZ ;  /* 0x000000ffffff79a7 */ /* 0x000fe20008100406 */
[----:B------:R-:W-:Y:S05]  /*20d0*/  @P0 BRA `(.L_x_30) ;  /* 0x0000000000040947 */ /* 0x000fea0003800000 */
[----:B------:R-:W-:Y:S01]  /*20e0*/  BPT.TRAP 0x1 ;  /* 0x000000040000795c */ /* 0x000fe20000300000 */
.L_x_30:
[----:B------:R-:W-:Y:S01]  /*20f0*/  SHF.L.U32 R0, R42, 0x1f, RZ ;  /* 0x0000001f2a007819 */ /* 0x000fe200000006ff */
[----:B------:R-:W-:Y:S01]  /*2100*/  UIADD3 UR38, UR41, UR38, URZ ;  /* 0x0000002629267290 */ /* 0x000fe2000fffe03f */
[----:B------:R-:W0:Y:S01]  /*2110*/  LDC R8, c[0x0][0x288] ;  /* 0x0000a200ff087b82 */ /* 0x000e220000000800 */
[----:B------:R-:W-:Y:S01]  /*2120*/  UISETP.GE.U32.AND UP1, UPT, UR41, 0x16, UPT ;  /* 0x000000162900788c */ /* 0x000fe2000bf26070 */
[----:B------:R-:W-:Y:S01]  /*2130*/  IMAD.SHL.U32 R6, R35, 0x2, RZ ;  /* 0x0000000223067824 */ /* 0x000fe200078e00ff */
[----:B------:R-:W-:Y:S02]  /*2140*/  UISETP.GT.U32.AND UP0, UPT, UR38, 0x15, UPT ;  /* 0x000000152600788c */ /* 0x000fe4000bf04070 */
[----:B------:R-:W-:Y:S02]  /*2150*/  UIMAD.WIDE.U32 UR4, UR38, -0x45d1745d, URZ ;  /* 0xba2e8ba3260478a5 */ /* 0x000fe4000f8e003f */
[----:B------:R-:W-:Y:S01]  /*2160*/  UISETP.LT.U32.AND UP0, UPT, UR41, 0x16, UP0 ;  /* 0x000000162900788c */ /* 0x000fe20008701070 */
[----:B------:R-:W1:Y:S01]  /*2170*/  SYNCS.PHASECHK.TRANS64.TRYWAIT P0, [UR45+0x8], R0 ;  /* 0x00000800ff0075a7 */ /* 0x000e62000800016d */
[----:B------:R-:W-:Y:S01]  /*2180*/  USHF.R.U32.HI UR4, URZ, 0x4, UR5 ;  /* 0x000000043f047899 */ /* 0x000fe20008011605 */
[----:B------:R-:W-:Y:S01]  /*2190*/  SHF.R.S32.HI R7, RZ, 0x1f, R6 ;  /* 0x0000001fff077819 */ /* 0x000fe20000011406 */
[----:B------:R-:W-:-:S02]  /*21a0*/  USEL UR6, URZ, 0x1, !UP0 ;  /* 0x000000013f067887 */ /* 0x000fc4000c000000 */
[----:B------:R-:W-:Y:S02]  /*21b0*/  UIMAD UR38, UR4, -0x16, UR38 ;  /* 0xffffffea042678a4 */ /* 0x000fe4000f8e0226 */
[----:B------:R-:W-:-:S04]  /*21c0*/  ULOP3.LUT UR39, UR39, UR6, URZ, 0x3c, !UPT ;  /* 0x0000000627277292 */ /* 0x000fc8000f8e3c3f */
[----:B------:R-:W-:Y:S01]  /*21d0*/  @UP1 ULOP3.LUT UR39, UR39, 0x1, UR4, 0x78, !UPT ;  /* 0x0000000127271892 */ /* 0x000fe2000f8e7804 */
[----:B01----:R-:W-:Y:S11]  /*21e0*/  @!P0 BRA `(.L_x_32) ;  /* 0x0000002c00888947 */ /* 0x003ff60003800000 */
.L_x_92:
[----:B0-----:R-:W-:Y:S01]  /*21f0*/  IMAD.SHL.U32 R3, R32, 0x40, RZ ;  /* 0x0000004020037824 */ /* 0x001fe200078e00ff */
[----:B------:R-:W-:Y:S01]  /*2200*/  ULDC UR6, c[0x0][0x284] ;  /* 0x0000a10000067ab9 */ /* 0x000fe20000000800 */
[----:B------:R-:W-:Y:S01]  /*2210*/  IMAD.SHL.U32 R12, R22, 0x10, RZ ;  /* 0x00000010160c7824 */ /* 0x000fe200078e00ff */
[----:B------:R-:W-:Y:S01]  /*2220*/  SHF.R.S32.HI R11, RZ, 0x1f, R23 ;  /* 0x0000001fff0b7819 */ /* 0x000fe20000011417 */
[----:B------:R-:W-:Y:S01]  /*2230*/  ULDC.64 UR4, c[0x0][0x5d0] ;  /* 0x0001740000047ab9 */ /* 0x000fe20000000a00 */
[----:B------:R-:W-:Y:S01]  /*2240*/  ISETP.GE.AND P0, PT, R3, UR6, PT ;  /* 0x0000000603007c0c */ /* 0x000fe2000bf06270 */
[----:B------:R-:W-:Y:S01]  /*2250*/  IMAD.WIDE.U32 R4, R23, UR4, R6 ;  /* 0x0000000417047c25 */ /* 0x000fe2000f8e0006 */
[----:B------:R-:W-:Y:S02]  /*2260*/  SHF.R.S32.HI R13, RZ, 0x1f, R12 ;  /* 0x0000001fff0d7819 */ /* 0x000fe4000001140c */
[C---:B------:R-:W-:Y:S01]  /*2270*/  ISETP.GE.OR P0, PT, R12.reuse, R8, P0 ;  /* 0x000000080c00720c */ /* 0x040fe20000706670 */
[----:B------:R-:W-:Y:S01]  /*2280*/  IMAD R0, R11, UR4, RZ ;  /* 0x000000040b007c24 */ /* 0x000fe2000f8e02ff */
[----:B------:R-:W-:-:S03]  /*2290*/  IADD3 R4, P1, R12, R4, RZ ;  /* 0x000000040c047210 */ /* 0x000fc60007f3e0ff */
[----:B------:R-:W-:-:S05]  /*22a0*/  IMAD R9, R23, UR5, R0 ;  /* 0x0000000517097c24 */ /* 0x000fca000f8e0200 */
[----:B------:R-:W-:-:S03]  /*22b0*/  IADD3.X R5, R13, R5, R9, P1, !PT ;  /* 0x000000050d057210 */ /* 0x000fc60000ffe409 */
[----:B------:R-:W-:Y:S05]  /*22c0*/  @P0 BRA `(.L_x_33) ;  /* 0x0000000800d40947 */ /* 0x000fea0003800000 */
[----:B------:R-:W0:Y:S01]  /*22d0*/  LDC.64 R44, c[0x0][0x5c8] ;  /* 0x00017200ff2c7b82 */ /* 0x000e220000000a00 */
[----:B-----5:R-:W-:Y:S01]  /*22e0*/  FSETP.NEU.AND P0, PT, R34, RZ, PT ;  /* 0x000000ff2200720b */ /* 0x020fe20003f0d000 */
[----:B------:R-:W-:Y:S01]  /*22f0*/  IMAD.WIDE R20, R32, 0x40, R36 ;  /* 0x0000004020147825 */ /* 0x000fe200078e0224 */
[----:B------:R-:W-:Y:S03]  /*2300*/  BSSY B0, `(.L_x_33) ;  /* 0x00000b1000007945 */ /* 0x000fe60003800000 */
[----:B------:R-:W-:Y:S02]  /*2310*/  IMAD R9, R35, -0x2, R8 ;  /* 0xfffffffe23097824 */ /* 0x000fe400078e0208 */
[----:B------:R-:W-:Y:S02]  /*2320*/  IMAD.IADD R22, R38, 0x1, -R3 ;  /* 0x0000000126167824 */ /* 0x000fe400078e0a03 */
[----:B------:R-:W-:-:S02]  /*2330*/  IMAD.IADD R32, R9, 0x1, -R12 ;  /* 0x0000000109207824 */ /* 0x000fc400078e0a0c */
[-C--:B0-----:R-:W-:Y:S02]  /*2340*/  IMAD R0, R21, R44.reuse, RZ ;  /* 0x0000002c15007224 */ /* 0x081fe400078e02ff */
[----:B------:R-:W-:-:S04]  /*2350*/  IMAD.WIDE.U32 R40, R20, R44, R4 ;  /* 0x0000002c14287225 */ /* 0x000fc800078e0004 */
[----:B------:R-:W-:-:S04]  /*2360*/  IMAD R5, R20, R45, R0 ;  /* 0x0000002d14057224 */ /* 0x000fc800078e0200 */
[----:B------:R-:W-:Y:S01]  /*2370*/  IMAD.IADD R47, R41, 0x1, R5 ;  /* 0x00000001292f7824 */ /* 0x000fe200078e0205 */
[----:B------:R-:W-:Y:S06]  /*2380*/  @!P0 BRA `(.L_x_34) ;  /* 0x0000000400f08947 */ /* 0x000fec0003800000 */
[----:B------:R-:W0:Y:S01]  /*2390*/  LDC.64 R48, c[0x0][0x5b8] ;  /* 0x00016e00ff307b82 */ /* 0x000e220000000a00 */
[----:B------:R-:W-:-:S07]  /*23a0*/  ULDC.64 UR4, c[0x0][0x5c0] ;  /* 0x0001700000047ab9 */ /* 0x000fce0000000a00 */
[----:B------:R-:W1:Y:S08]  /*23b0*/  LDC.64 R50, c[0x0][0x5b0] ;  /* 0x00016c00ff327b82 */ /* 0x000e700000000a00 */
[----:B------:R-:W3:Y:S01]  /*23c0*/  LDC.64 R52, c[0x0][0x5a8] ;  /* 0x00016a00ff347b82 */ /* 0x000ee20000000a00 */
[-C--:B0-----:R-:W-:Y:S02]  /*23d0*/  IMAD R0, R11, R48.reuse, RZ ;  /* 0x000000300b007224 */ /* 0x081fe400078e02ff */
[----:B------:R-:W-:-:S04]  /*23e0*/  IMAD.WIDE.U32 R4, R23, R48, R6 ;  /* 0x0000003017047225 */ /* 0x000fc800078e0006 */
[----:B------:R-:W-:Y:S01]  /*23f0*/  IMAD R39, R23, R49, R0 ;  /* 0x0000003117277224 */ /* 0x000fe200078e0200 */
[----:B------:R-:W-:Y:S01]  /*2400*/  IADD3 R8, P0, R12, R4, RZ ;  /* 0x000000040c087210 */ /* 0x000fe20007f1e0ff */
[----:B-1----:R-:W-:-:S03]  /*2410*/  IMAD R0, R21, R50, RZ ;  /* 0x0000003215007224 */ /* 0x002fc600078e02ff */
[----:B------:R-:W-:Y:S01]  /*2420*/  IADD3.X R9, R13, R5, R39, P0, !PT ;  /* 0x000000050d097210 */ /* 0x000fe200007fe427 */
[----:B------:R-:W-:Y:S01]  /*2430*/  IMAD R43, R20, R51, R0 ;  /* 0x00000033142b7224 */ /* 0x000fe200078e0200 */
[----:B------:R-:W-:Y:S01]  /*2440*/  ISETP.GT.AND P0, PT, R32, RZ, PT ;  /* 0x000000ff2000720c */ /* 0x000fe20003f04270 */
[----:B------:R-:W-:-:S03]  /*2450*/  IMAD.WIDE.U32 R4, R20, R50, R8 ;  /* 0x0000003214047225 */ /* 0x000fc600078e0008 */
[----:B------:R-:W-:Y:S01]  /*2460*/  ISETP.GT.AND P2, PT, R22, RZ, P0 ;  /* 0x000000ff1600720c */ /* 0x000fe20000744270 */
[----:B------:R-:W-:Y:S01]  /*2470*/  IMAD.IADD R0, R5, 0x1, R43 ;  /* 0x0000000105007824 */ /* 0x000fe200078e022b */
[----:B---3--:R-:W-:-:S04]  /*2480*/  LEA R10, P1, R4, R52, 0x1 ;  /* 0x00000034040a7211 */ /* 0x008fc800078208ff */
[----:B------:R-:W-:-:S07]  /*2490*/  LEA.HI.X R11, R4, R53, R0, 0x1, P1 ;  /* 0x00000035040b7211 */ /* 0x000fce00008f0c00 */
[----:B------:R-:W3:Y:S01]  /*24a0*/  @P2 LDG.E.LTC128B.U16 R0, desc[UR50][R10.64] ;  /* 0x000000320a002981 */ /* 0x000ee2000c1e1520 */
[----:B------:R-:W-:Y:S01]  /*24b0*/  IMAD.WIDE.U32 R4, R20, R50, R12 ;  /* 0x0000003214047225 */ /* 0x000fe200078e000c */
[----:B------:R-:W-:Y:S02]  /*24c0*/  BSSY B1, `(.L_x_35) ;  /* 0x0000015000017945 */ /* 0x000fe40003800000 */
[----:B------:R-:W-:-:S04]  /*24d0*/  IADD3 R14, P1, R6, R4, RZ ;  /* 0x00000004060e7210 */ /* 0x000fc80007f3e0ff */
[----:B------:R-:W-:Y:S02]  /*24e0*/  IADD3.X R15, R7, R43, R5, P1, !PT ;  /* 0x0000002b070f7210 */ /* 0x000fe40000ffe405 */
[----:B------:R-:W-:Y:S01]  /*24f0*/  LEA R4, P1, R40, UR4, 0x1 ;  /* 0x0000000428047c11 */ /* 0x000fe2000f8208ff */
[----:B------:R-:W-:-:S03]  /*2500*/  IMAD.WIDE.U32 R14, R23, R48, R14 ;  /* 0x00000030170e7225 */ /* 0x000fc600078e000e */
[----:B------:R-:W-:Y:S02]  /*2510*/  LEA.HI.X R5, R40, UR5, R47, 0x1, P1 ;  /* 0x0000000528057c11 */ /* 0x000fe400088f0c2f */
[----:B------:R-:W-:Y:S02]  /*2520*/  ISETP.GT.AND P1, PT, R32, 0x1, PT ;  /* 0x000000012000780c */ /* 0x000fe40003f24270 */
[----:B------:R-:W-:Y:S02]  /*2530*/  LEA R40, P4, R14, R52, 0x1 ;  /* 0x000000340e287211 */ /* 0x000fe400078808ff */
[----:B------:R-:W-:Y:S01]  /*2540*/  ISETP.GT.AND P3, PT, R22, RZ, P1 ;  /* 0x000000ff1600720c */ /* 0x000fe20000f64270 */
[----:B---3--:R-:W-:-:S05]  /*2550*/  HADD2.F32 R3, -RZ, R0.H0_H0 ;  /* 0x20000000ff037230 */ /* 0x008fca0000004100 */
[----:B------:R-:W-:-:S04]  /*2560*/  FMUL R3, R3, R34 ;  /* 0x0000002203037220 */ /* 0x000fc80000400000 */
[----:B------:R-:W-:-:S05]  /*2570*/  FFMA R3, R24, R33, R3 ;  /* 0x0000002118037223 */ /* 0x000fca0000000003 */
[----:B------:R-:W-:Y:S01]  /*2580*/  F2FP.F16.F32.PACK_AB R10, RZ, R3 ;  /* 0x00000003ff0a723e */ /* 0x000fe200000000ff */
[----:B------:R-:W-:-:S03]  /*2590*/  IMAD.IADD R3, R39, 0x1, R15 ;  /* 0x0000000127037824 */ /* 0x000fc600078e020f */
[----:B------:R-:W-:Y:S01]  /*25a0*/  PRMT R11, R10, 0x7610, R11 ;  /* 0x000076100a0b7816 */ /* 0x000fe2000000000b */
[----:B------:R-:W-:Y:S01]  /*25b0*/  IMAD.SHL.U32 R10, R50, 0x8, RZ ;  /* 0x00000008320a7824 */ /* 0x000fe200078e00ff */
[----:B------:R-:W-:-:S03]  /*25c0*/  LEA.HI.X R41, R14, R53, R3, 0x1, P4 ;  /* 0x000000350e297211 */ /* 0x000fc600020f0c03 */
[----:B------:R0:W-:Y:S02]  /*25d0*/  @P2 STG.E.U16 desc[UR50][R4.64], R11 ;  /* 0x0000000b04002986 */ /* 0x0001e4000c101532 */
[----:B0-----:R-:W-:Y:S01]  /*25e0*/  SHF.L.U64.HI R11, R50, 0x3, R51 ;  /* 0x00000003320b7819 */ /* 0x001fe20000010233 */
[----:B------:R-:W-:Y:S06]  /*25f0*/  @!P3 BRA `(.L_x_36) ;  /* 0x000000000004b947 */ /* 0x000fec0003800000 */
[----:B------:R0:W5:Y:S02]  /*2600*/  LDG.E.LTC128B.U16 R0, desc[UR50][R40.64+0x2] ;  /* 0x0000023228007981 */ /* 0x000164000c1e1520 */
.L_x_36:
[----:B------:R-:W-:Y:S05]  /*2610*/  BSYNC B1 ;  /* 0x0000000000017941 */ /* 0x000fea0003800000 */
.L_x_35:
[----:B-----5:R-:W-:Y:S01]  /*2620*/  HADD2.F32 R3, -RZ, R0.H0_H0 ;  /* 0x20000000ff037230 */ /* 0x020fe20000004100 */
[----:B------:R-:W-:Y:S01]  /*2630*/  ISETP.GT.AND P0, PT, R22, 0x8, P0 ;  /* 0x000000081600780c */ /* 0x000fe20000704270 */
[----:B------:R-:W-:-:S04]  /*2640*/  IMAD.WIDE.U32 R10, R20, R50, R10 ;  /* 0x00000032140a7225 */ /* 0x000fc800078e000a */
[----:B------:R-:W-:Y:S01]  /*2650*/  FMUL R14, R3, R34 ;  /* 0x00000022030e7220 */ /* 0x000fe20000400000 */
[----:B------:R-:W-:Y:S01]  /*2660*/  IMAD.IADD R43, R43, 0x1, R11 ;  /* 0x000000012b2b7824 */ /* 0x000fe200078e020b */
[----:B------:R-:W-:Y:S02]  /*2670*/  IADD3 R3, P2, R8, R10, RZ ;  /* 0x0000000a08037210 */ /* 0x000fe40007f5e0ff */
[----:B------:R-:W-:-:S03]  /*2680*/  FFMA R14, R25, R33, R14 ;  /* 0x00000021190e7223 */ /* 0x000fc6000000000e */
[----:B------:R-:W-:Y:S01]  /*2690*/  IMAD.X R20, R43, 0x1, R9, P2 ;  /* 0x000000012b147824 */ /* 0x000fe200010e0609 */
[C---:B------:R-:W-:Y:S02]  /*26a0*/  LEA R8, P2, R3.reuse, R52, 0x1 ;  /* 0x0000003403087211 */ /* 0x040fe400078408ff */
[----:B------:R-:W-:Y:S02]  /*26b0*/  F2FP.F16.F32.PACK_AB R14, RZ, R14 ;  /* 0x0000000eff0e723e */ /* 0x000fe400000000ff */
[----:B------:R-:W-:-:S03]  /*26c0*/  LEA.HI.X R9, R3, R53, R20, 0x1, P2 ;  /* 0x0000003503097211 */ /* 0x000fc600010f0c14 */
[----:B------:R1:W-:Y:S04]  /*26d0*/  @P3 STG.E.U16 desc[UR50][R4.64+0x2], R14 ;  /* 0x0000020e04003986 */ /* 0x0003e8000c101532 */
[----:B------:R-:W3:Y:S01]  /*26e0*/  @P0 LDG.E.LTC128B.U16 R0, desc[UR50][R8.64] ;  /* 0x0000003208000981 */ /* 0x000ee2000c1e1520 */
[----:B------:R-:W-:Y:S01]  /*26f0*/  IADD3 R10, P2, P3, R6, R10, R12 ;  /* 0x0000000a060a7210 */ /* 0x000fe20007b5e00c */
[----:B------:R-:W-:Y:S01]  /*2700*/  BSSY B1, `(.L_x_37) ;  /* 0x0000011000017945 */ /* 0x000fe20003800000 */
[----:B------:R-:W-:Y:S02]  /*2710*/  ISETP.GT.AND P1, PT, R22, 0x8, P1 ;  /* 0x000000081600780c */ /* 0x000fe40000f24270 */
[----:B------:R-:W-:Y:S02]  /*2720*/  IADD3.X R11, R7, R43, R13, P2, P3 ;  /* 0x0000002b070b7210 */ /* 0x000fe400017e640d */
[----:B------:R-:W-:-:S02]  /*2730*/  SHF.L.U64.HI R7, R44, 0x4, R45 ;  /* 0x000000042c077819 */ /* 0x000fc4000001022d */
[----:B------:R-:W-:Y:S01]  /*2740*/  LEA R6, P2, R44, R4, 0x4 ;  /* 0x000000042c067211 */ /* 0x000fe200078420ff */
[----:B------:R-:W-:-:S04]  /*2750*/  IMAD.WIDE.U32 R10, R23, R48, R10 ;  /* 0x00000030170a7225 */ /* 0x000fc800078e000a */
[----:B------:R-:W-:Y:S01]  /*2760*/  IMAD.X R7, R7, 0x1, R5, P2 ;  /* 0x0000000107077824 */ /* 0x000fe200010e0605 */
[----:B------:R-:W-:Y:S01]  /*2770*/  LEA R12, P3, R10, R52, 0x1 ;  /* 0x000000340a0c7211 */ /* 0x000fe200078608ff */
[----:B------:R-:W-:-:S05]  /*2780*/  IMAD.IADD R11, R39, 0x1, R11 ;  /* 0x00000001270b7824 */ /* 0x000fca00078e020b */
[----:B------:R-:W-:Y:S01]  /*2790*/  LEA.HI.X R13, R10, R53, R11, 0x1, P3 ;  /* 0x000000350a0d7211 */ /* 0x000fe200018f0c0b */
[----:B---3--:R-:W-:-:S05]  /*27a0*/  HADD2.F32 R3, -RZ, R0.H0_H0 ;  /* 0x20000000ff037230 */ /* 0x008fca0000004100 */
[----:B------:R-:W-:-:S04]  /*27b0*/  FMUL R3, R3, R34 ;  /* 0x0000002203037220 */ /* 0x000fc80000400000 */
[----:B------:R-:W-:-:S05]  /*27c0*/  FFMA R3, R26, R33, R3 ;  /* 0x000000211a037223 */ /* 0x000fca0000000003 */
[----:B------:R-:W-:-:S05]  /*27d0*/  F2FP.F16.F32.PACK_AB R3, RZ, R3 ;  /* 0x00000003ff03723e */ /* 0x000fca00000000ff */
[----:B------:R1:W-:Y:S01]  /*27e0*/  @P0 STG.E.U16 desc[UR50][R6.64], R3 ;  /* 0x0000000306000986 */ /* 0x0003e2000c101532 */
[----:B------:R-:W-:Y:S05]  /*27f0*/  @!P1 BRA `(.L_x_38) ;  /* 0x0000000000049947 */ /* 0x000fea0003800000 */
[----:B------:R3:W5:Y:S02]  /*2800*/  LDG.E.LTC128B.U16 R0, desc[UR50][R12.64+0x2] ;  /* 0x000002320c007981 */ /* 0x000764000c1e1520 */
.L_x_38:
[----:B------:R-:W-:Y:S05]  /*2810*/  BSYNC B1 ;  /* 0x0000000000017941 */ /* 0x000fea0003800000 */
.L_x_37:
[----:B-1---5:R-:W-:Y:S01]  /*2820*/  HADD2.F32 R3, -RZ, R0.H0_H0 ;  /* 0x20000000ff037230 */ /* 0x022fe20000004100 */
[----:B------:R-:W-:Y:S01]  /*2830*/  ISETP.GT.AND P0, PT, R32, 0x8, PT ;  /* 0x000000082000780c */ /* 0x000fe20003f04270 */
[----:B------:R-:W-:Y:S03]  /*2840*/  BSSY B1, `(.L_x_39) ;  /* 0x0000008000017945 */ /* 0x000fe60003800000 */
[----:B------:R-:W-:Y:S01]  /*2850*/  FMUL R8, R3, R34 ;  /* 0x0000002203087220 */ /* 0x000fe20000400000 */
[----:B------:R-:W-:-:S03]  /*2860*/  ISETP.GT.AND P2, PT, R22, RZ, P0 ;  /* 0x000000ff1600720c */ /* 0x000fc60000744270 */
[----:B------:R-:W-:-:S05]  /*2870*/  FFMA R8, R27, R33, R8 ;  /* 0x000000211b087223 */ /* 0x000fca0000000008 */
[----:B------:R-:W-:-:S05]  /*2880*/  F2FP.F16.F32.PACK_AB R8, RZ, R8 ;  /* 0x00000008ff08723e */ /* 0x000fca00000000ff */
[----:B------:R1:W-:Y:S01]  /*2890*/  @P1 STG.E.U16 desc[UR50][R6.64+0x2], R8 ;  /* 0x0000020806001986 */ /* 0x0003e2000c101532 */
[----:B------:R-:W-:Y:S05]  /*28a0*/  @!P2 BRA `(.L_x_40) ;  /* 0x000000000004a947 */ /* 0x000fea0003800000 */
[----:B------:R4:W5:Y:S02]  /*28b0*/  LDG.E.LTC128B.U16 R0, desc[UR50][R40.64+0x10] ;  /* 0x0000103228007981 */ /* 0x000964000c1e1520 */
.L_x_40:
[----:B------:R-:W-:Y:S05]  /*28c0*/  BSYNC B1 ;  /* 0x0000000000017941 */ /* 0x000fea0003800000 */
.L_x_39:
[----:B-----5:R-:W-:Y:S01]  /*28d0*/  HADD2.F32 R3, -RZ, R0.H0_H0 ;  /* 0x20000000ff037230 */ /* 0x020fe20000004100 */
        /* <DEDUP_REMOVED lines=9> */
.L_x_42:
[----:B------:R-:W-:Y:S05]  /*2970*/  BSYNC B1 ;  /* 0x0000000000017941 */ /* 0x000fea0003800000 */
.L_x_41:
[----:B0----5:R-:W-:Y:S01]  /*2980*/  HADD2.F32 R3, -RZ, R0.H0_H0 ;  /* 0x20000000ff037230 */ /* 0x021fe20000004100 */
[----:B------:R-:W-:Y:S01]  /*2990*/  ISETP.GT.AND P0, PT, R22, 0x8, P0 ;  /* 0x000000081600780c */ /* 0x000fe20000704270 */
[----:B------:R-:W-:Y:S03]  /*29a0*/  BSSY B1, `(.L_x_43) ;  /* 0x0000007000017945 */ /* 0x000fe60003800000 */
[----:B-1----:R-:W-:-:S04]  /*29b0*/  FMUL R8, R3, R34 ;  /* 0x0000002203087220 */ /* 0x002fc80000400000 */
[----:B------:R-:W-:-:S05]  /*29c0*/  FFMA R8, R29, R33, R8 ;  /* 0x000000211d087223 */ /* 0x000fca0000000008 */
[----:B------:R-:W-:-:S05]  /*29d0*/  F2FP.F16.F32.PACK_AB R8, RZ, R8 ;  /* 0x00000008ff08723e */ /* 0x000fca00000000ff */
[----:B------:R0:W-:Y:S01]  /*29e0*/  @P3 STG.E.U16 desc[UR50][R4.64+0x12], R8 ;  /* 0x0000120804003986 */ /* 0x0001e2000c101532 */
[----:B------:R-:W-:Y:S05]  /*29f0*/  @!P0 BRA `(.L_x_44) ;  /* 0x0000000000048947 */ /* 0x000fea0003800000 */
[----:B------:R1:W5:Y:S02]  /*2a00*/  LDG.E.LTC128B.U16 R0, desc[UR50][R12.64+0x10] ;  /* 0x000010320c007981 */ /* 0x000364000c1e1520 */
.L_x_44:
[----:B------:R-:W-:Y:S05]  /*2a10*/  BSYNC B1 ;  /* 0x0000000000017941 */ /* 0x000fea0003800000 */
.L_x_43:
[----:B-----5:R-:W-:Y:S01]  /*2a20*/  HADD2.F32 R3, -RZ, R0.H0_H0 ;  /* 0x20000000ff037230 */ /* 0x020fe20000004100 */
[----:B------:R-:W-:Y:S01]  /*2a30*/  ISETP.GT.AND P1, PT, R22, 0x8, P1 ;  /* 0x000000081600780c */ /* 0x000fe20000f24270 */
[----:B0-----:R-:W-:Y:S01]  /*2a40*/  @P0 IMAD.MOV.U32 R4, RZ, RZ, R6 ;  /* 0x000000ffff040224 */ /* 0x001fe200078e0006 */
[----:B------:R-:W-:Y:S01]  /*2a50*/  BSSY B1, `(.L_x_45) ;  /* 0x0000008000017945 */ /* 0x000fe20003800000 */
[----:B------:R-:W-:Y:S02]  /*2a60*/  @P0 IMAD.MOV.U32 R5, RZ, RZ, R7 ;  /* 0x000000ffff050224 */ /* 0x000fe400078e0007 */
[----:B------:R-:W-:-:S04]  /*2a70*/  FMUL R3, R3, R34 ;  /* 0x0000002203037220 */ /* 0x000fc80000400000 */
[----:B------:R-:W-:-:S05]  /*2a80*/  FFMA R3, R30, R33, R3 ;  /* 0x000000211e037223 */ /* 0x000fca0000000003 */
[----:B------:R-:W-:-:S05]  /*2a90*/  F2FP.F16.F32.PACK_AB R3, RZ, R3 ;  /* 0x00000003ff03723e */ /* 0x000fca00000000ff */
[----:B------:R0:W-:Y:S01]  /*2aa0*/  @P0 STG.E.U16 desc[UR50][R4.64+0x10], R3 ;  /* 0x0000100304000986 */ /* 0x0001e2000c101532 */
[----:B------:R-:W-:Y:S05]  /*2ab0*/  @!P1 BRA `(.L_x_46) ;  /* 0x0000000000049947 */ /* 0x000fea0003800000 */
[----:B------:R0:W5:Y:S02]  /*2ac0*/  LDG.E.LTC128B.U16 R0, desc[UR50][R12.64+0x12] ;  /* 0x000012320c007981 */ /* 0x000164000c1e1520 */
.L_x_46:
[----:B------:R-:W-:Y:S05]  /*2ad0*/  BSYNC B1 ;  /* 0x0000000000017941 */ /* 0x000fea0003800000 */
.L_x_45:
[----:B------:R-:W-:Y:S05]  /*2ae0*/  @!P1 BRA `(.L_x_47) ;  /* 0x0000000000c89947 */ /* 0x000fea0003800000 */
[----:B0----5:R-:W-:-:S05]  /*2af0*/  HADD2.F32 R3, -RZ, R0.H0_H0 ;  /* 0x20000000ff037230 */ /* 0x021fca0000004100 */
[----:B------:R-:W-:-:S04]  /*2b00*/  FMUL R0, R3, R34 ;  /* 0x0000002203007220 */ /* 0x000fc80000400000 */
[----:B------:R-:W-:-:S05]  /*2b10*/  FFMA R0, R31, R33, R0 ;  /* 0x000000211f007223 */ /* 0x000fca0000000000 */
[----:B------:R-:W-:-:S05]  /*2b20*/  F2FP.F16.F32.PACK_AB R0, RZ, R0 ;  /* 0x00000000ff00723e */ /* 0x000fca00000000ff */
[----:B------:R0:W-:Y:S01]  /*2b30*/  STG.E.U16 desc[UR50][R6.64+0x12], R0 ;  /* 0x0000120006007986 */ /* 0x0001e2000c101532 */
[----:B------:R-:W-:Y:S05]  /*2b40*/  BRA `(.L_x_47) ;  /* 0x0000000000b07947 */ /* 0x000fea0003800000 */
.L_x_34:
[----:B------:R-:W-:Y:S01]  /*2b50*/  ULDC.64 UR4, c[0x0][0x5c0] ;  /* 0x0001700000047ab9 */ /* 0x000fe20000000a00 */
[----:B------:R-:W-:Y:S01]  /*2b60*/  ISETP.GT.AND P0, PT, R32, RZ, PT ;  /* 0x000000ff2000720c */ /* 0x000fe20003f04270 */
[-C--:B------:R-:W-:Y:S01]  /*2b70*/  FMUL R24, R24, R33.reuse ;  /* 0x0000002118187220 */ /* 0x080fe20000400000 */
[----:B------:R-:W-:Y:S01]  /*2b80*/  LEA R4, P5, R40, UR4, 0x1 ;  /* 0x0000000428047c11 */ /* 0x000fe2000f8a08ff */
[-C--:B------:R-:W-:Y:S01]  /*2b90*/  FMUL R25, R25, R33.reuse ;  /* 0x0000002119197220 */ /* 0x080fe20000400000 */
[----:B------:R-:W-:Y:S01]  /*2ba0*/  ISETP.GT.AND P2, PT, R32, 0x1, PT ;  /* 0x000000012000780c */ /* 0x000fe20003f44270 */
[-C--:B------:R-:W-:Y:S01]  /*2bb0*/  FMUL R26, R26, R33.reuse ;  /* 0x000000211a1a7220 */ /* 0x080fe20000400000 */
[----:B------:R-:W-:Y:S01]  /*2bc0*/  ISETP.GT.AND P4, PT, R22, RZ, P0 ;  /* 0x000000ff1600720c */ /* 0x000fe20000784270 */
[-C--:B------:R-:W-:Y:S01]  /*2bd0*/  FMUL R27, R27, R33.reuse ;  /* 0x000000211b1b7220 */ /* 0x080fe20000400000 */
[----:B------:R-:W-:Y:S01]  /*2be0*/  LEA.HI.X R5, R40, UR5, R47, 0x1, P5 ;  /* 0x0000000528057c11 */ /* 0x000fe2000a8f0c2f */
[-C--:B------:R-:W-:Y:S01]  /*2bf0*/  FMUL R28, R28, R33.reuse ;  /* 0x000000211c1c7220 */ /* 0x080fe20000400000 */
[----:B------:R-:W-:Y:S01]  /*2c00*/  ISETP.GT.AND P5, PT, R22, RZ, P2 ;  /* 0x000000ff1600720c */ /* 0x000fe200017a4270 */
[-C--:B------:R-:W-:Y:S01]  /*2c10*/  FMUL R29, R29, R33.reuse ;  /* 0x000000211d1d7220 */ /* 0x080fe20000400000 */
[----:B------:R-:W-:Y:S01]  /*2c20*/  F2FP.F16.F32.PACK_AB R24, RZ, R24 ;  /* 0x00000018ff18723e */ /* 0x000fe200000000ff */
[----:B------:R-:W-:Y:S01]  /*2c30*/  FMUL R30, R30, R33 ;  /* 0x000000211e1e7220 */ /* 0x000fe20000400000 */
[----:B------:R-:W-:Y:S01]  /*2c40*/  F2FP.F16.F32.PACK_AB R25, RZ, R25 ;  /* 0x00000019ff19723e */ /* 0x000fe200000000ff */
[----:B------:R-:W-:Y:S01]  /*2c50*/  FMUL R31, R31, R33 ;  /* 0x000000211f1f7220 */ /* 0x000fe20000400000 */
[----:B------:R-:W-:-:S02]  /*2c60*/  SHF.L.U64.HI R45, R44, 0x4, R45 ;  /* 0x000000042c2d7819 */ /* 0x000fc4000001022d */
[C---:B------:R-:W-:Y:S01]  /*2c70*/  ISETP.GT.AND P3, PT, R32.reuse, 0x8, PT ;  /* 0x000000082000780c */ /* 0x040fe20003f64270 */
[----:B------:R-:W-:Y:S01]  /*2c80*/  @P4 STG.E.U16 desc[UR50][R4.64], R24 ;  /* 0x0000001804004986 */ /* 0x000fe2000c101532 */
[----:B------:R-:W-:Y:S02]  /*2c90*/  ISETP.GT.AND P1, PT, R32, 0x9, PT ;  /* 0x000000092000780c */ /* 0x000fe40003f24270 */
[----:B------:R-:W-:Y:S01]  /*2ca0*/  ISETP.GT.AND P0, PT, R22, 0x8, P0 ;  /* 0x000000081600780c */ /* 0x000fe20000704270 */
[----:B------:R-:W-:Y:S01]  /*2cb0*/  @P5 STG.E.U16 desc[UR50][R4.64+0x2], R25 ;  /* 0x0000021904005986 */ /* 0x000fe2000c101532 */
[----:B------:R-:W-:Y:S02]  /*2cc0*/  LEA R6, P5, R44, R4, 0x4 ;  /* 0x000000042c067211 */ /* 0x000fe400078a20ff */
[C---:B------:R-:W-:Y:S02]  /*2cd0*/  ISETP.GT.AND P2, PT, R22.reuse, 0x8, P2 ;  /* 0x000000081600780c */ /* 0x040fe40001744270 */
[C---:B------:R-:W-:Y:S01]  /*2ce0*/  ISETP.GT.AND P4, PT, R22.reuse, RZ, P3 ;  /* 0x000000ff1600720c */ /* 0x040fe20001f84270 */
[----:B------:R-:W-:Y:S01]  /*2cf0*/  IMAD.X R7, R45, 0x1, R5, P5 ;  /* 0x000000012d077824 */ /* 0x000fe200028e0605 */
[----:B------:R-:W-:-:S02]  /*2d00*/  ISETP.GT.AND P5, PT, R22, RZ, P1 ;  /* 0x000000ff1600720c */ /* 0x000fc40000fa4270 */
[C---:B------:R-:W-:Y:S02]  /*2d10*/  ISETP.GT.AND P3, PT, R22.reuse, 0x8, P3 ;  /* 0x000000081600780c */ /* 0x040fe40001f64270 */
[----:B------:R-:W-:Y:S02]  /*2d20*/  F2FP.F16.F32.PACK_AB R26, RZ, R26 ;  /* 0x0000001aff1a723e */ /* 0x000fe400000000ff */
[----:B------:R-:W-:Y:S02]  /*2d30*/  F2FP.F16.F32.PACK_AB R27, RZ, R27 ;  /* 0x0000001bff1b723e */ /* 0x000fe400000000ff */
[----:B------:R-:W-:Y:S01]  /*2d40*/  ISETP.GT.AND P1, PT, R22, 0x8, P1 ;  /* 0x000000081600780c */ /* 0x000fe20000f24270 */
[----:B------:R-:W-:Y:S01]  /*2d50*/  @P0 STG.E.U16 desc[UR50][R6.64], R26 ;  /* 0x0000001a06000986 */ /* 0x000fe2000c101532 */
[----:B------:R-:W-:Y:S02]  /*2d60*/  F2FP.F16.F32.PACK_AB R28, RZ, R28 ;  /* 0x0000001cff1c723e */ /* 0x000fe400000000ff */
[----:B------:R-:W-:Y:S01]  /*2d70*/  F2FP.F16.F32.PACK_AB R29, RZ, R29 ;  /* 0x0000001dff1d723e */ /* 0x000fe200000000ff */
[----:B------:R-:W-:Y:S01]  /*2d80*/  @P2 STG.E.U16 desc[UR50][R6.64+0x2], R27 ;  /* 0x0000021b06002986 */ /* 0x000fe2000c101532 */
[----:B------:R-:W-:-:S02]  /*2d90*/  F2FP.F16.F32.PACK_AB R30, RZ, R30 ;  /* 0x0000001eff1e723e */ /* 0x000fc400000000ff */
[----:B------:R-:W-:Y:S01]  /*2da0*/  F2FP.F16.F32.PACK_AB R31, RZ, R31 ;  /* 0x0000001fff1f723e */ /* 0x000fe200000000ff */
[----:B------:R-:W-:Y:S04]  /*2db0*/  @P4 STG.E.U16 desc[UR50][R4.64+0x10], R28 ;  /* 0x0000101c04004986 */ /* 0x000fe8000c101532 */
[----:B------:R0:W-:Y:S02]  /*2dc0*/  @P5 STG.E.U16 desc[UR50][R4.64+0x12], R29 ;  /* 0x0000121d04005986 */ /* 0x0001e4000c101532 */
[----:B0-----:R-:W-:Y:S02]  /*2dd0*/  @P3 IMAD.MOV.U32 R4, RZ, RZ, R6 ;  /* 0x000000ffff043224 */ /* 0x001fe400078e0006 */
[----:B------:R-:W-:-:S05]  /*2de0*/  @P3 IMAD.MOV.U32 R5, RZ, RZ, R7 ;  /* 0x000000ffff053224 */ /* 0x000fca00078e0007 */
[----:B------:R0:W-:Y:S04]  /*2df0*/  @P3 STG.E.U16 desc[UR50][R4.64+0x10], R30 ;  /* 0x0000101e04003986 */ /* 0x0001e8000c101532 */
[----:B------:R0:W-:Y:S02]  /*2e00*/  @P1 STG.E.U16 desc[UR50][R6.64+0x12], R31 ;  /* 0x0000121f06001986 */ /* 0x0001e4000c101532 */
.L_x_47:
[----:B------:R-:W-:Y:S05]  /*2e10*/  BSYNC B0 ;  /* 0x0000000000007941 */ /* 0x000fea0003800000 */
.L_x_33:
[----:B0----5:R-:W-:Y:S01]  /*2e20*/  IMAD.U32 R0, RZ, RZ, UR47 ;  /* 0x0000002fff007e24 */ /* 0x021fe2000f8e00ff */
[----:B------:R-:W-:Y:S01]  /*2e30*/  ULDC.64 UR4, c[0x0][0x650] ;  /* 0x0001940000047ab9 */ /* 0x000fe20000000a00 */
[C---:B--2---:R-:W-:Y:S02]  /*2e40*/  IMAD.WIDE.U32 R4, R2.reuse, UR36, RZ ;  /* 0x0000002402047c25 */ /* 0x044fe4000f8e00ff */
[----:B------:R0:W-:Y:S02]  /*2e50*/  SYNCS.ARRIVE.TRANS64.A1T0 RZ, [R0+UR43], RZ ;  /* 0x000000ff00ff79a7 */ /* 0x0001e4000810002b */
[----:B------:R-:W-:Y:S01]  /*2e60*/  IMAD R3, R2, UR37, RZ ;  /* 0x0000002502037c24 */ /* 0x000fe2000f8e02ff */
[----:B------:R-:W-:Y:S01]  /*2e70*/  LEA R18, P0, R4, R18, 0x1 ;  /* 0x0000001204127211 */ /* 0x000fe200078008ff */
[----:B------:R-:W-:Y:S02]  /*2e80*/  IMAD.MOV.U32 R32, RZ, RZ, -0x1 ;  /* 0xffffffffff207424 */ /* 0x000fe400078e00ff */
[----:B------:R-:W-:-:S02]  /*2e90*/  IMAD.MOV.U32 R22, RZ, RZ, -0x1 ;  /* 0xffffffffff167424 */ /* 0x000fc400078e00ff */
[----:B0-----:R-:W-:Y:S02]  /*2ea0*/  IMAD.IADD R0, R3, 0x1, R5 ;  /* 0x0000000103007824 */ /* 0x001fe400078e0205 */
[----:B------:R-:W-:-:S03]  /*2eb0*/  IMAD.MOV.U32 R23, RZ, RZ, -0x1 ;  /* 0xffffffffff177424 */ /* 0x000fc600078e00ff */
[--C-:B------:R-:W-:Y:S02]  /*2ec0*/  LEA.HI.X R17, R4, R17, R0.reuse, 0x1, P0 ;  /* 0x0000001104117211 */ /* 0x100fe400000f0c00 */
[----:B------:R-:W-:Y:S02]  /*2ed0*/  ISETP.GE.U32.AND P0, PT, R18, UR4, PT ;  /* 0x0000000412007c0c */ /* 0x000fe4000bf06070 */
[----:B------:R-:W-:Y:S02]  /*2ee0*/  PRMT R0, RZ, 0x7610, R0 ;  /* 0x00007610ff007816 */ /* 0x000fe40000000000 */
[----:B------:R-:W-:-:S13]  /*2ef0*/  ISETP.GE.U32.AND.EX P0, PT, R17, UR5, PT, P0 ;  /* 0x0000000511007c0c */ /* 0x000fda000bf06100 */
[----:B------:R-:W-:Y:S05]  /*2f00*/  @P0 BRA `(.L_x_48) ;  /* 0x00000004006c0947 */ /* 0x000fea0003800000 */
[----:B-1-3--:R-:W0:Y:S01]  /*2f10*/  S2R R12, SR_CTAID.X ;  /* 0x00000000000c7919 */ /* 0x00ae220000002500 */
[----:B------:R-:W1:Y:S01]  /*2f20*/  LDC.64 R10, c[0x0][0x628] ;  /* 0x00018a00ff0a7b82 */ /* 0x000e620000000a00 */
[----:B------:R-:W-:Y:S01]  /*2f30*/  ULDC UR4, c[0x0][0x150] ;  /* 0x0000540000047ab9 */ /* 0x000fe20000000800 */
[----:B------:R-:W-:Y:S01]  /*2f40*/  IMAD.MOV.U32 R8, RZ, RZ, R18 ;  /* 0x000000ffff087224 */ /* 0x000fe200078e0012 */
[----:B------:R-:W2:Y:S01]  /*2f50*/  S2R R22, SR_CTAID.Y ;  /* 0x0000000000167919 */ /* 0x000ea20000002600 */
[----:B------:R-:W-:-:S04]  /*2f60*/  IMAD.MOV.U32 R9, RZ, RZ, R17 ;  /* 0x000000ffff097224 */ /* 0x000fc800078e0011 */
[----:B------:R-:W3:Y:S08]  /*2f70*/  LDC R21, c[0x0][0x144] ;  /* 0x00005100ff157b82 */ /* 0x000ef00000000800 */
[----:B------:R-:W2:Y:S08]  /*2f80*/  LDC R0, c[0x0][0x630] ;  /* 0x00018c00ff007b82 */ /* 0x000eb00000000800 */
[----:B------:R-:W2:Y:S01]  /*2f90*/  LDC.64 R14, c[0x0][0x620] ;  /* 0x00018800ff0e7b82 */ /* 0x000ea20000000a00 */
[----:B-1----:R-:W-:-:S04]  /*2fa0*/  ISETP.NE.U32.AND P0, PT, R10, RZ, PT ;  /* 0x000000ff0a00720c */ /* 0x002fc80003f05070 */
[----:B------:R-:W-:Y:S02]  /*2fb0*/  ISETP.NE.AND.EX P0, PT, R11, RZ, PT, P0 ;  /* 0x000000ff0b00720c */ /* 0x000fe40003f05300 */
[----:B0-----:R-:W-:-:S05]  /*2fc0*/  I2FP.F32.U32 R3, R12 ;  /* 0x0000000c00037245 */ /* 0x001fca0000201000 */
[----:B------:R-:W-:-:S04]  /*2fd0*/  FMUL R3, R3, UR4 ;  /* 0x0000000403037c20 */ /* 0x000fc80008400000 */
[----:B------:R0:W1:Y:S02]  /*2fe0*/  F2I.U32.TRUNC.NTZ R20, R3 ;  /* 0x0000000300147305 */ /* 0x000064000020f000 */
[----:B---3--:R-:W-:Y:S05]  /*2ff0*/  @!P0 BRA `(.L_x_49) ;  /* 0x0000000000288947 */ /* 0x008fea0003800000 */
[----:B0-----:R-:W0:Y:S02]  /*3000*/  LDC R3, c[0x0][0x634] ;  /* 0x00018d00ff037b82 */ /* 0x001e240000000800 */
        /* <DEDUP_REMOVED lines=9> */
.L_x_49:
[-CC-:B--2---:R-:W-:Y:S01]  /*30a0*/  SHF.R.U64 R23, R8, R0.reuse, R9.reuse ;  /* 0x0000000008177219 */ /* 0x184fe20000001209 */
[----:B------:R-:W2:Y:S01]  /*30b0*/  LDC.64 R26, c[0x0][0x640] ;  /* 0x00019000ff1a7b82 */ /* 0x000ea20000000a00 */
[----:B------:R-:W-:Y:S01]  /*30c0*/  SHF.R.U32.HI R0, RZ, R0, R9 ;  /* 0x00000000ff007219 */ /* 0x000fe20000011609 */
[----:B------:R-:W-:Y:S01]  /*30d0*/  IMAD.MOV.U32 R4, RZ, RZ, R18 ;  /* 0x000000ffff047224 */ /* 0x000fe200078e0012 */
[----:B0-----:R-:W-:Y:S01]  /*30e0*/  IADD3 R3, P0, RZ, -R23, RZ ;  /* 0x80000017ff037210 */ /* 0x001fe20007f1e0ff */
[----:B-1----:R-:W-:Y:S01]  /*30f0*/  IMAD.MOV R20, RZ, RZ, -R20 ;  /* 0x000000ffff147224 */ /* 0x002fe200078e0a14 */
[----:B------:R-:W-:Y:S01]  /*3100*/  ULDC UR4, c[0x0][0x154] ;  /* 0x0000550000047ab9 */ /* 0x000fe20000000800 */
[----:B------:R-:W-:Y:S02]  /*3110*/  IMAD.MOV.U32 R7, RZ, RZ, 0x1 ;  /* 0x00000001ff077424 */ /* 0x000fe400078e00ff */
[----:B------:R-:W0:Y:S01]  /*3120*/  LDC R6, c[0x0][0x618] ;  /* 0x00018600ff067b82 */ /* 0x000e220000000800 */
[----:B------:R-:W-:-:S02]  /*3130*/  IMAD.X R5, RZ, RZ, ~R0, P0 ;  /* 0x000000ffff057224 */ /* 0x000fc400000e0e00 */
[----:B------:R-:W-:Y:S02]  /*3140*/  IMAD R21, R21, R20, R12 ;  /* 0x0000001415157224 */ /* 0x000fe400078e020c */
[-C--:B------:R-:W-:Y:S02]  /*3150*/  IMAD R0, R5, R14.reuse, RZ ;  /* 0x0000000e05007224 */ /* 0x080fe400078e02ff */
[----:B------:R-:W-:Y:S01]  /*3160*/  IMAD.MOV.U32 R5, RZ, RZ, R17 ;  /* 0x000000ffff057224 */ /* 0x000fe200078e0011 */
[----:B------:R-:W1:Y:S01]  /*3170*/  LDC R8, c[0x0][0x608] ;  /* 0x00018200ff087b82 */ /* 0x000e620000000800 */
[----:B------:R-:W-:-:S04]  /*3180*/  IMAD.WIDE.U32 R4, R3, R14, R4 ;  /* 0x0000000e03047225 */ /* 0x000fc800078e0004 */
[----:B------:R-:W-:-:S03]  /*3190*/  IMAD R3, R3, R15, R0 ;  /* 0x0000000f03037224 */ /* 0x000fc600078e0200 */
[----:B------:R-:W3:Y:S01]  /*31a0*/  LDC R24, c[0x0][0x658] ;  /* 0x00019600ff187b82 */ /* 0x000ee20000000800 */
[----:B------:R-:W-:Y:S01]  /*31b0*/  I2FP.F32.U32 R0, R22 ;  /* 0x0000001600007245 */ /* 0x000fe20000201000 */
[----:B------:R-:W-:Y:S01]  /*31c0*/  IMAD.IADD R3, R5, 0x1, R3 ;  /* 0x0000000105037824 */ /* 0x000fe200078e0203 */
[----:B--2---:R-:W-:Y:S01]  /*31d0*/  ISETP.NE.U32.AND P0, PT, R26, RZ, PT ;  /* 0x000000ff1a00720c */ /* 0x004fe20003f05070 */
[----:B------:R-:W-:Y:S02]  /*31e0*/  IMAD.MOV.U32 R5, RZ, RZ, -0x1 ;  /* 0xffffffffff057424 */ /* 0x000fe400078e00ff */
[----:B------:R-:W-:Y:S02]  /*31f0*/  FMUL R0, R0, UR4 ;  /* 0x0000000400007c20 */ /* 0x000fe40008400000 */
[----:B------:R-:W2:Y:S01]  /*3200*/  LDC R15, c[0x0][0x148] ;  /* 0x00005200ff0f7b82 */ /* 0x000ea20000000800 */
[----:B0-----:R-:W-:Y:S01]  /*3210*/  SHF.R.U64 R12, R4, R6, R3 ;  /* 0x00000006040c7219 */ /* 0x001fe20000001203 */
[----:B------:R0:W0:Y:S01]  /*3220*/  F2I.U32.TRUNC.NTZ R13, R0 ;  /* 0x00000000000d7305 */ /* 0x000022000020f000 */
[----:B------:R-:W-:-:S02]  /*3230*/  ISETP.NE.AND.EX P0, PT, R27, RZ, PT, P0 ;  /* 0x000000ff1b00720c */ /* 0x000fc40003f05300 */
[----:B------:R-:W-:-:S03]  /*3240*/  SHF.R.U32.HI R3, RZ, R6, R3 ;  /* 0x00000006ff037219 */ /* 0x000fc60000011603 */
[----:B------:R-:W0:Y:S01]  /*3250*/  LDC R20, c[0x0][0x600] ;  /* 0x00018000ff147b82 */ /* 0x000e220000000800 */
[-CC-:B-1----:R-:W-:Y:S02]  /*3260*/  SHF.R.U64 R10, R12, R8.reuse, R3.reuse ;  /* 0x000000080c0a7219 */ /* 0x182fe40000001203 */
[----:B------:R-:W-:-:S05]  /*3270*/  SHF.R.U32.HI R3, RZ, R8, R3 ;  /* 0x00000008ff037219 */ /* 0x000fca0000011603 */
[----:B------:R-:W1:Y:S01]  /*3280*/  LDC R28, c[0x0][0x648] ;  /* 0x00019200ff1c7b82 */ /* 0x000e620000000800 */
[-C--:B---3--:R-:W-:Y:S02]  /*3290*/  SHF.L.U32 R4, R5, R24.reuse, RZ ;  /* 0x0000001805047219 */ /* 0x088fe400000006ff */
[--C-:B------:R-:W-:Y:S02]  /*32a0*/  SHF.R.U64 R14, R10, R24, R3.reuse ;  /* 0x000000180a0e7219 */ /* 0x100fe40000001203 */
[----:B------:R-:W-:Y:S02]  /*32b0*/  LOP3.LUT R25, RZ, R4, RZ, 0x33, !PT ;  /* 0x00000004ff197212 */ /* 0x000fe400078e33ff */
[-C--:B------:R-:W-:Y:S01]  /*32c0*/  SHF.R.U32.HI R5, RZ, R24.reuse, R3 ;  /* 0x00000018ff057219 */ /* 0x080fe20000011603 */
[----:B------:R-:W3:Y:S01]  /*32d0*/  LDC R29, c[0x0][0x638] ;  /* 0x00018e00ff1d7b82 */ /* 0x000ee20000000800 */
[----:B------:R-:W-:Y:S01]  /*32e0*/  SHF.L.U32 R32, R7, R24, RZ ;  /* 0x0000001807207219 */ /* 0x000fe200000006ff */
[----:B------:R-:W-:-:S06]  /*32f0*/  IMAD.MOV.U32 R4, RZ, RZ, R14 ;  /* 0x000000ffff047224 */ /* 0x000fcc00078e000e */
[----:B------:R-:W0:Y:S01]  /*3300*/  LDC R30, c[0x0][0x610] ;  /* 0x00018400ff1e7b82 */ /* 0x000e220000000800 */
[----:B------:R-:W-:Y:S05]  /*3310*/  @!P0 BRA `(.L_x_50) ;  /* 0x0000000000288947 */ /* 0x000fea0003800000 */
[----:B------:R-:W5:Y:S02]  /*3320*/  LDC R3, c[0x0][0x64c] ;  /* 0x00019300ff037b82 */ /* 0x000f640000000800 */
[----:B-----5:R-:W-:-:S05]  /*3330*/  IADD3 R3, P0, R14, R3, RZ ;  /* 0x000000030e037210 */ /* 0x020fca0007f1e0ff */
        /* <DEDUP_REMOVED lines=8> */
.L_x_50:
[----:B------:R-:W-:Y:S01]  /*33c0*/  ISETP.NE.AND P0, PT, R19, 0x1, PT ;  /* 0x000000011300780c */ /* 0x000fe20003f05270 */
[----:B0-----:R-:W-:Y:S01]  /*33d0*/  VIADD R7, R20, 0xffffffff ;  /* 0xffffffff14077836 */ /* 0x001fe20000000000 */
[----:B-1----:R-:W-:Y:S01]  /*33e0*/  SHF.R.U64 R0, R4, R28, R5 ;  /* 0x0000001c04007219 */ /* 0x002fe20000001205 */
[----:B------:R-:W-:Y:S01]  /*33f0*/  IMAD.MOV R13, RZ, RZ, -R13 ;  /* 0x000000ffff0d7224 */ /* 0x000fe200078e0a0d */
[----:B------:R-:W-:Y:S01]  /*3400*/  LOP3.LUT R5, R10, R25, RZ, 0xc0, !PT ;  /* 0x000000190a057212 */ /* 0x000fe200078ec0ff */
[----:B------:R-:W-:Y:S02]  /*3410*/  IMAD.MOV.U32 R4, RZ, RZ, 0x1 ;  /* 0x00000001ff047424 */ /* 0x000fe400078e00ff */
[----:B------:R-:W-:Y:S02]  /*3420*/  IMAD.MOV R3, RZ, RZ, -R0 ;  /* 0x000000ffff037224 */ /* 0x000fe400078e0a00 */
[----:B------:R-:W-:Y:S01]  /*3430*/  IMAD R32, R32, R0, R5 ;  /* 0x0000000020207224 */ /* 0x000fe200078e0205 */
[----:B------:R-:W-:Y:S01]  /*3440*/  LOP3.LUT R5, R12, R7, RZ, 0xc0, !PT ;  /* 0x000000070c057212 */ /* 0x000fe200078ec0ff */
[----:B---3--:R-:W-:-:S02]  /*3450*/  IMAD R0, R3, R29, R14 ;  /* 0x0000001d03007224 */ /* 0x008fc400078e020e */
[----:B--2---:R-:W-:Y:S02]  /*3460*/  @P0 IMAD R21, R15, R13, R22 ;  /* 0x0000000d0f150224 */ /* 0x004fe400078e0216 */
[----:B------:R-:W-:Y:S01]  /*3470*/  IMAD R3, R0, R20, R5 ;  /* 0x0000001400037224 */ /* 0x000fe200078e0205 */
[----:B------:R-:W-:Y:S01]  /*3480*/  PRMT R0, R4, 0x7610, R0 ;  /* 0x0000761004007816 */ /* 0x000fe20000000000 */
[----:B------:R-:W-:-:S05]  /*3490*/  IMAD R32, R32, R30, R21 ;  /* 0x0000001e20207224 */ /* 0x000fca00078e0215 */
[----:B------:R-:W-:Y:S02]  /*34a0*/  SEL R22, R3, R32, !P0 ;  /* 0x0000002003167207 */ /* 0x000fe40004000000 */
[----:B------:R-:W-:-:S07]  /*34b0*/  SEL R32, R32, R3, !P0 ;  /* 0x0000000320207207 */ /* 0x000fce0004000000 */
.L_x_48:
[----:B------:R-:W-:Y:S02]  /*34c0*/  LOP3.LUT P0, RZ, R0, 0xff, RZ, 0xc0, !PT ;  /* 0x000000ff00ff7812 */ /* 0x000fe4000780c0ff */
[----:B------:R-:W-:-:S11]  /*34d0*/  LOP3.LUT R42, R42, 0x1, RZ, 0x3c, !PT ;  /* 0x000000012a2a7812 */ /* 0x000fd600078e3cff */
[----:B------:R-:W-:Y:S05]  /*34e0*/  @P0 BRA `(.L_x_51) ;  /* 0xffffffe000940947 */ /* 0x000fea000383ffff */
[----:B------:R-:W-:Y:S05]  /*34f0*/  EXIT ;  /* 0x000000000000794d */ /* 0x000fea0003800000 */
.L_x_14:
[----:B------:R-:W-:-:S08]  /*3500*/  ISETP.NE.AND P0, PT, R0, RZ, PT ;  /* 0x000000ff0000720c */ /* 0x000fd00003f05270 */
[----:B--2--5:R-:W0:-:S00]  /*3510*/  USETMAXREG.DEALLOC.CTAPOOL 0x28 ;  /* 0x00000028000079c8 */ /* 0x024e0000080e0500 */
[----:B------:R-:W-:Y:S05]  /*3520*/  @P0 EXIT ;  /* 0x000000000000094d */ /* 0x000fea0003800000 */
[----:B0-----:R-:W-:Y:S01]  /*3530*/  LOP3.LUT P0, RZ, R5, 0xff, RZ, 0xc0, !PT ;  /* 0x000000ff05ff7812 */ /* 0x001fe2000780c0ff */
[----:B------:R-:W-:Y:S02]  /*3540*/  IMAD.MOV.U32 R0, RZ, RZ, 0x1 ;  /* 0x00000001ff007424 */ /* 0x000fe400078e00ff */
[----:B------:R-:W-:-:S10]  /*3550*/  IMAD.MOV.U32 R8, RZ, RZ, RZ ;  /* 0x000000ffff087224 */ /* 0x000fd400078e00ff */
[----:B------:R-:W-:Y:S05]  /*3560*/  @!P0 BRA `(.L_x_52) ;  /* 0x0000000c001c8947 */ /* 0x000fea0003800000 */
[----:B------:R-:W-:Y:S01]  /*3570*/  LOP3.LUT P0, RZ, R4, 0x1f, RZ, 0xc0, !PT ;  /* 0x0000001f04ff7812 */ /* 0x000fe2000780c0ff */
[C---:B------:R-:W-:Y:S01]  /*3580*/  IMAD R5, R2.reuse, UR37, RZ ;  /* 0x0000002502057c24 */ /* 0x040fe2000f8e02ff */
[C---:B------:R-:W-:Y:S01]  /*3590*/  ISETP.NE.AND P2, PT, R3.reuse, RZ, PT ;  /* 0x000000ff0300720c */ /* 0x040fe20003f45270 */
[----:B------:R-:W-:Y:S01]  /*35a0*/  ULDC UR5, c[0x0][0x658] ;  /* 0x0001960000057ab9 */ /* 0x000fe20000000800 */
[----:B------:R-:W-:Y:S01]  /*35b0*/  ISETP.NE.OR P0, PT, R3, RZ, !P0 ;  /* 0x000000ff0300720c */ /* 0x000fe20004705670 */
[----:B------:R-:W-:Y:S01]  /*35c0*/  IMAD.WIDE.U32 R2, R2, UR36, RZ ;  /* 0x0000002402027c25 */ /* 0x000fe2000f8e00ff */
[----:B------:R-:W-:Y:S01]  /*35d0*/  UMOV UR6, 0xffffffff ;  /* 0xffffffff00067882 */ /* 0x000fe20000000000 */
[----:B------:R-:W-:Y:S01]  /*35e0*/  BSSY B0, `(.L_x_52) ;  /* 0x00000bf000007945 */ /* 0x000fe20003800000 */
[----:B------:R-:W-:Y:S01]  /*35f0*/  USHF.L.U32 UR6, UR6, UR5, URZ ;  /* 0x0000000506067299 */ /* 0x000fe2000800063f */
[----:B------:R-:W-:Y:S01]  /*3600*/  IMAD.MOV.U32 R11, RZ, RZ, 0x1 ;  /* 0x00000001ff0b7424 */ /* 0x000fe200078e00ff */
[----:B------:R-:W-:Y:S01]  /*3610*/  LOP3.LUT R9, R16, 0x2, RZ, 0xfc, !PT ;  /* 0x0000000210097812 */ /* 0x000fe200078efcff */
[----:B------:R-:W-:Y:S01]  /*3620*/  IMAD.MOV.U32 R0, RZ, RZ, 0x1 ;  /* 0x00000001ff007424 */ /* 0x000fe200078e00ff */
[----:B------:R-:W-:Y:S01]  /*3630*/  ULDC UR4, c[0x0][0x600] ;  /* 0x0001800000047ab9 */ /* 0x000fe20000000800 */
[----:B------:R-:W-:Y:S01]  /*3640*/  IMAD.MOV.U32 R8, RZ, RZ, RZ ;  /* 0x000000ffff087224 */ /* 0x000fe200078e00ff */
[----:B------:R-:W-:Y:S01]  /*3650*/  UMOV UR7, 0x1 ;  /* 0x0000000100077882 */ /* 0x000fe20000000000 */
[----:B------:R-:W-:Y:S01]  /*3660*/  IMAD.IADD R10, R5, 0x1, R3 ;  /* 0x00000001050a7824 */ /* 0x000fe200078e0203 */
[----:B------:R-:W-:-:S02]  /*3670*/  UIADD3 UR19, UR40, 0x1, URZ ;  /* 0x0000000128137890 */ /* 0x000fc4000fffe03f */
[----:B------:R-:W-:Y:S02]  /*3680*/  UIADD3 UR15, UR4, -0x1, URZ ;  /* 0xffffffff040f7890 */ /* 0x000fe4000fffe03f */
[----:B------:R-:W-:Y:S02]  /*3690*/  USHF.L.U32 UR17, UR7, UR5, URZ ;  /* 0x0000000507117299 */ /* 0x000fe4000800063f */
[----:B------:R-:W-:Y:S01]  /*36a0*/  ULOP3.LUT UR16, URZ, UR6, URZ, 0x33, !UPT ;  /* 0x000000063f107292 */ /* 0x000fe2000f8e333f */
[----:B------:R-:W-:-:S11]  /*36b0*/  ULDC.64 UR20, c[0x0][0x198] ;  /* 0x0000660000147ab9 */ /* 0x000fd60000000a00 */
.L_x_64:
[----:B------:R-:W-:-:S03]  /*36c0*/  UMOV UR4, 0xffffffff ;  /* 0xffffffff00047882 */ /* 0x000fc60000000000 */
[----:B------:R-:W-:Y:S05]  /*36d0*/  BRA.DIV UR4, `(.L_x_53) ;  /* 0x0000001a04647947 */ /* 0x000fea000b800000 */
[----:B------:R-:W-:-:S13]  /*36e0*/  ELECT P6, URZ, PT ;  /* 0x00000000003f782f */ /* 0x000fda00038c0000 */
.L_x_95:
[----:B------:R-:W0:Y:S01]  /*36f0*/  LDC R4, c[0x0][0x28c] ;  /* 0x0000a300ff047b82 */ /* 0x000e220000000800 */
[----:B------:R-:W-:Y:S01]  /*3700*/  BSSY B1, `(.L_x_54) ;  /* 0x0000037000017945 */ /* 0x000fe20003800000 */
[----:B0-----:R-:W-:-:S13]  /*3710*/  ISETP.LT.OR P6, PT, R4, 0x1, !P6 ;  /* 0x000000010400780c */ /* 0x001fda00077c1670 */
[----:B------:R-:W-:Y:S05]  /*3720*/  @P6 BRA `(.L_x_55) ;  /* 0x0000000000d06947 */ /* 0x000fea0003800000 */
[----:B------:R-:W-:Y:S02]  /*3730*/  IMAD.SHL.U32 R22, R22, 0x10, RZ ;  /* 0x0000001016167824 */ /* 0x000fe400078e00ff */
[----:B------:R-:W-:Y:S02]  /*3740*/  IMAD.SHL.U32 R32, R32, 0x40, RZ ;  /* 0x0000004020207824 */ /* 0x000fe400078e00ff */
[----:B------:R-:W-:Y:S02]  /*3750*/  IMAD.MOV.U32 R14, RZ, RZ, RZ ;  /* 0x000000ffff0e7224 */ /* 0x000fe400078e00ff */
[----:B------:R-:W-:Y:S02]  /*3760*/  IMAD.U32 R15, RZ, RZ, UR19 ;  /* 0x00000013ff0f7e24 */ /* 0x000fe4000f8e00ff */
[----:B------:R-:W-:Y:S02]  /*3770*/  IMAD.MOV.U32 R4, RZ, RZ, R0 ;  /* 0x000000ffff047224 */ /* 0x000fe400078e0000 */
[----:B------:R-:W-:-:S07]  /*3780*/  IMAD.MOV.U32 R5, RZ, RZ, R8 ;  /* 0x000000ffff057224 */ /* 0x000fce00078e0008 */
.L_x_59:
[----:B------:R-:W0:Y:S01]  /*3790*/  S2R R7, SR_CgaCtaId ;  /* 0x0000000000077919 */ /* 0x000e220000008800 */
[----:B------:R-:W-:-:S04]  /*37a0*/  MOV R6, 0x400 ;  /* 0x0000040000067802 */ /* 0x000fc80000000f00 */
[----:B0-----:R-:W-:Y:S02]  /*37b0*/  LEA R12, R7, R6, 0x18 ;  /* 0x00000006070c7211 */ /* 0x001fe400078ec0ff */
[----:B------:R-:W-:Y:S01]  /*37c0*/  SHF.L.U32 R6, R4, 0x1f, RZ ;  /* 0x0000001f04067819 */ /* 0x000fe200000006ff */
[----:B------:R-:W0:Y:S02]  /*37d0*/  @!P2 LDC R7, c[0x0][0x500] ;  /* 0x00014000ff07ab82 */ /* 0x000e240000000800 */
[----:B------:R-:W-:-:S04]  /*37e0*/  IMAD R13, R5, 0x8, R12 ;  /* 0x00000008050d7824 */ /* 0x000fc800078e020c */
[----:B------:R-:W1:Y:S02]  /*37f0*/  SYNCS.PHASECHK.TRANS64.TRYWAIT P1, [R13+URZ+0xb0], R6 ;  /* 0x0000b0060d0075a7 */ /* 0x000e64000802017f */
[----:B-1----:R-:W-:Y:S05]  /*3800*/  @!P1 BRA `(.L_x_56) ;  /* 0x0000001800389947 */ /* 0x002fea0003800000 */
.L_x_96:
[----:B-1----:R-:W-:Y:S01]  /*3810*/  PRMT R6, R9, 0x9910, RZ ;  /* 0x0000991009067816 */ /* 0x002fe200000000ff */
[----:B0-----:R0:W-:Y:S03]  /*3820*/  @!P2 SYNCS.ARRIVE.TRANS64 RZ, [R13+URZ], R7 ;  /* 0x000000070dffa9a7 */ /* 0x0011e6000800003f */
[----:B------:R-:W-:-:S13]  /*3830*/  ISETP.NE.AND P1, PT, R6, 0x2, PT ;  /* 0x000000020600780c */ /* 0x000fda0003f25270 */
[----:B0-----:R-:W-:Y:S05]  /*3840*/  @P1 BRA `(.L_x_57) ;  /* 0x0000000000041947 */ /* 0x001fea0003800000 */
[----:B------:R-:W-:Y:S01]  /*3850*/  BPT.TRAP 0x1 ;  /* 0x000000040000795c */ /* 0x000fe20000300000 */
.L_x_57:
[----:B------:R-:W-:Y:S05]  /*3860*/  @P0 BRA `(.L_x_58) ;  /* 0x0000000000040947 */ /* 0x000fea0003800000 */
[----:B------:R-:W-:Y:S01]  /*3870*/  BPT.TRAP 0x1 ;  /* 0x000000040000795c */ /* 0x000fe20000300000 */
.L_x_58:
[--C-:B------:R-:W-:Y:S01]  /*3880*/  IMAD R6, R5, 0x2000, R12.reuse ;  /* 0x0000200005067824 */ /* 0x100fe200078e020c */
[----:B------:R-:W-:Y:S01]  /*3890*/  R2UR UR9, R13 ;  /* 0x000000000d0972ca */ /* 0x000fe200000e0000 */
[----:B------:R-:W-:Y:S01]  /*38a0*/  IMAD R12, R5, 0x800, R12 ;  /* 0x00000800050c7824 */ /* 0x000fe200078e020c */
[----:B------:R-:W-:Y:S01]  /*38b0*/  UIADD3 UR4, UP0, UR20, 0xf0, URZ ;  /* 0x000000f014047890 */ /* 0x000fe2000ff1e03f */
[----:B------:R-:W-:Y:S01]  /*38c0*/  VIADD R15, R15, 0xffffffff ;  /* 0xffffffff0f0f7836 */ /* 0x000fe20000000000 */
[----:B------:R-:W-:Y:S01]  /*38d0*/  R2UR UR5, R6 ;  /* 0x00000000060572ca */ /* 0x000fe200000e0000 */
[----:B------:R-:W-:Y:S01]  /*38e0*/  UIADD3 UR22, UP1, UR20, 0x1f0, URZ ;  /* 0x000001f014167890 */ /* 0x000fe2000ff3e03f */
[----:B------:R-:W-:Y:S01]  /*38f0*/  R2UR UR8, R12 ;  /* 0x000000000c0872ca */ /* 0x000fe200000e0000 */
[----:B------:R-:W-:Y:S01]  /*3900*/  VIADD R5, R5, 0x1 ;  /* 0x0000000105057836 */ /* 0x000fe20000000000 */
[----:B------:R-:W-:Y:S01]  /*3910*/  R2UR UR11, R32 ;  /* 0x00000000200b72ca */ /* 0x000fe200000e0000 */
[----:B------:R-:W-:Y:S01]  /*3920*/  UIADD3.X UR23, URZ, UR21, URZ, UP1, !UPT ;  /* 0x000000153f177290 */ /* 0x000fe20008ffe43f */
[----:B------:R-:W-:Y:S01]  /*3930*/  R2UR UR10, R14 ;  /* 0x000000000e0a72ca */ /* 0x000fe200000e0000 */
[----:B------:R-:W-:Y:S01]  /*3940*/  UMOV UR6, 0x0 ;  /* 0x0000000000067882 */ /* 0x000fe20000000000 */
[----:B------:R-:W-:Y:S01]  /*3950*/  R2UR UR12, R23 ;  /* 0x00000000170c72ca */ /* 0x000fe200000e0000 */
[----:B------:R-:W-:Y:S01]  /*3960*/  UMOV UR7, 0x10000000 ;  /* 0x1000000000077882 */ /* 0x000fe20000000000 */
[----:B------:R-:W-:Y:S01]  /*3970*/  R2UR UR18, R22 ;  /* 0x00000000161272ca */ /* 0x000fe200000e0000 */
[----:B------:R-:W-:Y:S01]  /*3980*/  VIADD R14, R14, 0x40 ;  /* 0x000000400e0e7836 */ /* 0x000fe20000000000 */
[----:B------:R-:W-:Y:S01]  /*3990*/  ISETP.GT.AND P3, PT, R15, 0x1, PT ;  /* 0x000000010f00780c */ /* 0x000fe20003f64270 */
[----:B------:R-:W-:Y:S01]  /*39a0*/  UIADD3 UR13, UR5, 0x280, URZ ;  /* 0x00000280050d7890 */ /* 0x000fe2000fffe03f */
[----:B------:R-:W-:Y:S01]  /*39b0*/  ISETP.NE.AND P1, PT, R5, 0x16, PT ;  /* 0x000000160500780c */ /* 0x000fe20003f25270 */
[----:B------:R-:W-:-:S02]  /*39c0*/  UIADD3.X UR5, URZ, UR21, URZ, UP0, !UPT ;  /* 0x000000153f057290 */ /* 0x000fc400087fe43f */
[----:B------:R-:W-:Y:S01]  /*39d0*/  UIADD3 UR14, UR8, 0x2c280, URZ ;  /* 0x0002c280080e7890 */ /* 0x000fe2000fffe03f */
[----:B------:R-:W-:Y:S02]  /*39e0*/  SEL R7, RZ, 0x1, P1 ;  /* 0x00000001ff077807 */ /* 0x000fe40000800000 */
[----:B------:R-:W-:Y:S01]  /*39f0*/  UMOV UR8, UR13 ;  /* 0x0000000d00087c82 */ /* 0x000fe20008000000 */
[----:B------:R-:W-:Y:S02]  /*3a00*/  SEL R5, R5, RZ, P1 ;  /* 0x000000ff05057207 */ /* 0x000fe40000800000 */
[----:B------:R-:W-:Y:S01]  /*3a10*/  LOP3.LUT R4, R4, R7, RZ, 0x3c, !PT ;  /* 0x0000000704047212 */ /* 0x000fe200078e3cff */
[----:B------:R0:W-:Y:S02]  /*3a20*/  UTMALDG.3D [UR8], [UR4], desc[UR6] ;  /* 0x00000608040075b4 */ /* 0x0001e40008011000 */
[----:B0-----:R-:W-:Y:S01]  /*3a30*/  UMOV UR8, UR14 ;  /* 0x0000000e00087c82 */ /* 0x001fe20008000000 */
[----:B------:R-:W-:-:S02]  /*3a40*/  UMOV UR11, UR18 ;  /* 0x00000012000b7c82 */ /* 0x000fc40008000000 */
[----:B------:R0:W-:Y:S02]  /*3a50*/  UTMALDG.3D [UR8], [UR22], desc[UR6] ;  /* 0x00000608160075b4 */ /* 0x0001e40008011000 */
[----:B0-----:R-:W-:Y:S05]  /*3a60*/  @P3 BRA `(.L_x_59) ;  /* 0xfffffffc00483947 */ /* 0x001fea000383ffff */
.L_x_55:
[----:B------:R-:W-:Y:S05]  /*3a70*/  BSYNC B1 ;  /* 0x0000000000017941 */ /* 0x000fea0003800000 */
.L_x_54:
[----:B------:R-:W-:Y:S01]  /*3a80*/  LOP3.LUT P4, RZ, R11, 0xff, RZ, 0xc0, !PT ;  /* 0x000000ff0bff7812 */ /* 0x000fe2000788c0ff */
[----:B------:R-:W-:Y:S01]  /*3a90*/  VIADD R8, R8, UR40 ;  /* 0x0000002808087c36 */ /* 0x000fe20008000000 */
[----:B------:R-:W-:Y:S01]  /*3aa0*/  ULDC.64 UR4, c[0x0][0x650] ;  /* 0x0001940000047ab9 */ /* 0x000fe20000000a00 */
[----:B------:R-:W-:Y:S01]  /*3ab0*/  IMAD.U32 R7, RZ, RZ, UR40 ;  /* 0x00000028ff077e24 */ /* 0x000fe2000f8e00ff */
[----:B------:R-:W-:Y:S01]  /*3ac0*/  UISETP.GE.U32.AND UP0, UPT, UR40, 0x16, UPT ;  /* 0x000000162800788c */ /* 0x000fe2000bf06070 */
[----:B------:R-:W-:Y:S01]  /*3ad0*/  BSSY B1, `(.L_x_60) ;  /* 0x000006d000017945 */ /* 0x000fe20003800000 */
[----:B------:R-:W-:Y:S01]  /*3ae0*/  ISETP.GT.U32.AND P1, PT, R8, 0x15, PT ;  /* 0x000000150800780c */ /* 0x000fe20003f24070 */
[----:B------:R-:W-:Y:S01]  /*3af0*/  IMAD.MOV.U32 R32, RZ, RZ, -0x1 ;  /* 0xffffffffff207424 */ /* 0x000fe200078e00ff */
[----:B------:R-:W-:Y:S01]  /*3b00*/  PRMT R11, RZ, 0x7610, R11 ;  /* 0x00007610ff0b7816 */ /* 0x000fe2000000000b */
[----:B------:R-:W-:Y:S01]  /*3b10*/  IMAD.MOV.U32 R22, RZ, RZ, -0x1 ;  /* 0xffffffffff167424 */ /* 0x000fe200078e00ff */
[----:B------:R-:W-:Y:S01]  /*3b20*/  ISETP.LT.U32.AND P1, PT, R7, 0x16, P1 ;  /* 0x000000160700780c */ /* 0x000fe20000f21070 */
[----:B------:R-:W-:Y:S01]  /*3b30*/  IMAD.MOV.U32 R23, RZ, RZ, -0x1 ;  /* 0xffffffffff177424 */ /* 0x000fe200078e00ff */
[----:B------:R-:W-:Y:S01]  /*3b40*/  PLOP3.LUT P3, PT, PT, PT, UP0, 0x80, 0x0 ;  /* 0x000000000000781c */ /* 0x000fe20003f6f008 */
[----:B------:R-:W0:Y:S01]  /*3b50*/  @P4 S2R R5, SR_CgaCtaId ;  /* 0x0000000000054919 */ /* 0x000e220000008800 */
[----:B------:R-:W-:-:S04]  /*3b60*/  @P4 MOV R4, 0x400 ;  /* 0x0000040000044802 */ /* 0x000fc80000000f00 */
[----:B0-----:R-:W-:Y:S01]  /*3b70*/  @P4 LEA R6, R5, R4, 0x18 ;  /* 0x0000000405064211 */ /* 0x001fe200078ec0ff */
[----:B------:R-:W-:-:S03]  /*3b80*/  IMAD.WIDE.U32 R4, R8, -0x45d1745d, RZ ;  /* 0xba2e8ba308047825 */ /* 0x000fc600078e00ff */
[----:B------:R0:W-:Y:S01]  /*3b90*/  @P4 SYNCS.ARRIVE.TRANS64.A1T0 RZ, [R6+URZ+0x198], RZ ;  /* 0x000198ff06ff49a7 */ /* 0x0001e2000810003f */
[----:B------:R-:W-:Y:S02]  /*3ba0*/  IADD3 R18, P4, R18, R2, RZ ;  /* 0x0000000212127210 */ /* 0x000fe40007f9e0ff */
[----:B------:R-:W-:Y:S02]  /*3bb0*/  SHF.R.U32.HI R7, RZ, 0x4, R5 ;  /* 0x00000004ff077819 */ /* 0x000fe40000011605 */
[----:B------:R-:W-:Y:S01]  /*3bc0*/  SEL R5, RZ, 0x1, !P1 ;  /* 0x00000001ff057807 */ /* 0x000fe20004800000 */
[----:B------:R-:W-:Y:S01]  /*3bd0*/  IMAD.X R17, R17, 0x1, R10, P4 ;  /* 0x0000000111117824 */ /* 0x000fe200020e060a */
[----:B------:R-:W-:Y:S01]  /*3be0*/  ISETP.GE.U32.AND P1, PT, R18, UR4, PT ;  /* 0x0000000412007c0c */ /* 0x000fe2000bf26070 */
[----:B------:R-:W-:Y:S01]  /*3bf0*/  IMAD R8, R7, -0x16, R8 ;  /* 0xffffffea07087824 */ /* 0x000fe200078e0208 */
[----:B------:R-:W-:Y:S02]  /*3c00*/  LOP3.LUT R0, R0, R5, RZ, 0x3c, !PT ;  /* 0x0000000500007212 */ /* 0x000fe400078e3cff */
[----:B------:R-:W-:-:S02]  /*3c10*/  ISETP.GE.U32.AND.EX P1, PT, R17, UR5, PT, P1 ;  /* 0x0000000511007c0c */ /* 0x000fc4000bf26110 */
[----:B------:R-:W-:Y:S02]  /*3c20*/  @P3 LOP3.LUT R0, R0, 0x1, R7, 0x78, !PT ;  /* 0x0000000100003812 */ /* 0x000fe400078e7807 */
[----:B------:R-:W-:-:S09]  /*3c30*/  PRMT R4, RZ, 0x7610, R4 ;  /* 0x00007610ff047816 */ /* 0x000fd20000000004 */
[----:B0-----:R-:W-:Y:S05]  /*3c40*/  @P1 BRA `(.L_x_61) ;  /* 0x0000000400541947 */ /* 0x001fea0003800000 */
[----:B------:R-:W0:Y:S01]  /*3c50*/  S2R R13, SR_CTAID.X ;  /* 0x00000000000d7919 */ /* 0x000e220000002500 */
[----:B------:R-:W-:Y:S01]  /*3c60*/  ULDC.64 UR4, c[0x0][0x628] ;  /* 0x00018a0000047ab9 */ /* 0x000fe20000000a00 */
[----:B------:R-:W1:Y:S01]  /*3c70*/  LDC R14, c[0x0][0x144] ;  /* 0x00005100ff0e7b82 */ /* 0x000e620000000800 */
[----:B------:R-:W-:Y:S01]  /*3c80*/  ISETP.NE.U32.AND P1, PT, RZ, UR4, PT ;  /* 0x00000004ff007c0c */ /* 0x000fe2000bf25070 */
[----:B------:R-:W2:Y:S01]  /*3c90*/  S2R R12, SR_CTAID.Y ;  /* 0x00000000000c7919 */ /* 0x000ea20000002600 */
[----:B------:R-:W-:Y:S01]  /*3ca0*/  ULDC UR6, c[0x0][0x150] ;  /* 0x0000540000067ab9 */ /* 0x000fe20000000800 */
[----:B------:R-:W-:Y:S01]  /*3cb0*/  ULDC UR7, c[0x0][0x630] ;  /* 0x00018c0000077ab9 */ /* 0x000fe20000000800 */
[----:B------:R-:W-:Y:S01]  /*3cc0*/  ISETP.NE.AND.EX P1, PT, RZ, UR5, PT, P1 ;  /* 0x00000005ff007c0c */ /* 0x000fe2000bf25310 */
[----:B------:R-:W-:Y:S01]  /*3cd0*/  IMAD.MOV.U32 R4, RZ, RZ, R18 ;  /* 0x000000ffff047224 */ /* 0x000fe200078e0012 */
[----:B0-----:R-:W-:-:S05]  /*3ce0*/  I2FP.F32.U32 R5, R13 ;  /* 0x0000000d00057245 */ /* 0x001fca0000201000 */
[----:B------:R-:W-:Y:S01]  /*3cf0*/  FMUL R20, R5, UR6 ;  /* 0x0000000605147c20 */ /* 0x000fe20008400000 */
[----:B------:R-:W-:-:S05]  /*3d00*/  IMAD.MOV.U32 R5, RZ, RZ, R17 ;  /* 0x000000ffff057224 */ /* 0x000fca00078e0011 */
[----:B--2---:R-:W-:Y:S05]  /*3d10*/  @!P1 BRA `(.L_x_62) ;  /* 0x0000000000289947 */ /* 0x004fea0003800000 */
[----:B------:R-:W-:Y:S02]  /*3d20*/  ULDC UR6, c[0x0][0x634] ;  /* 0x00018d0000067ab9 */ /* 0x000fe40000000800 */
[----:B------:R-:W-:-:S05]  /*3d30*/  IADD3 R5, P1, R18, UR6, RZ ;  /* 0x0000000612057c10 */ /* 0x000fca000ff3e0ff */
[----:B------:R-:W-:-:S04]  /*3d40*/  IMAD.X R15, RZ, RZ, R17, P1 ;  /* 0x000000ffff0f7224 */ /* 0x000fc800008e0611 */
[----:B------:R-:W-:-:S04]  /*3d50*/  IMAD.WIDE.U32 R6, R15, UR4, RZ ;  /* 0x000000040f067c25 */ /* 0x000fc8000f8e00ff */
[----:B------:R-:W-:-:S04]  /*3d60*/  IMAD.WIDE.U32 R6, P1, R5, UR5, R6 ;  /* 0x0000000505067c25 */ /* 0x000fc8000f820006 */
[----:B------:R-:W-:-:S04]  /*3d70*/  IMAD.WIDE.U32 R4, R5, UR4, RZ ;  /* 0x0000000405047c25 */ /* 0x000fc8000f8e00ff */
[----:B------:R-:W-:Y:S01]  /*3d80*/  IMAD.MOV.U32 R4, RZ, RZ, R7 ;  /* 0x000000ffff047224 */ /* 0x000fe200078e0007 */
[----:B------:R-:W-:Y:S01]  /*3d90*/  IADD3 RZ, P3, R5, R6, RZ ;  /* 0x0000000605ff7210 */ /* 0x000fe20007f7e0ff */
[----:B------:R-:W-:-:S04]  /*3da0*/  IMAD.X R5, RZ, RZ, RZ, P1 ;  /* 0x000000ffff057224 */ /* 0x000fc800008e06ff */
[----:B------:R-:W-:-:S08]  /*3db0*/  IMAD.WIDE.U32.X R4, R15, UR5, R4, P3 ;  /* 0x000000050f047c25 */ /* 0x000fd000098e0404 */
.L_x_62:
[--C-:B------:R-:W-:Y:S01]  /*3dc0*/  SHF.R.U64 R23, R4, UR7, R5.reuse ;  /* 0x0000000704177c19 */ /* 0x100fe20008001205 */
[----:B------:R-:W0:Y:S01]  /*3dd0*/  F2I.U32.TRUNC.NTZ R20, R20 ;  /* 0x0000001400147305 */ /* 0x000e22000020f000 */
[----:B------:R-:W-:Y:S01]  /*3de0*/  SHF.R.U32.HI R4, RZ, UR7, R5 ;  /* 0x00000007ff047c19 */ /* 0x000fe20008011605 */
[----:B------:R-:W-:Y:S01]  /*3df0*/  ULDC.64 UR4, c[0x0][0x620] ;  /* 0x0001880000047ab9 */ /* 0x000fe20000000a00 */
[----:B------:R-:W-:Y:S01]  /*3e00*/  IADD3 R7, P1, RZ, -R23, RZ ;  /* 0x80000017ff077210 */ /* 0x000fe20007f3e0ff */
[----:B------:R-:W-:Y:S01]  /*3e10*/  IMAD.MOV.U32 R5, RZ, RZ, R17 ;  /* 0x000000ffff057224 */ /* 0x000fe200078e0011 */
[----:B------:R-:W-:Y:S01]  /*3e20*/  ULDC.64 UR6, c[0x0][0x640] ;  /* 0x0001900000067ab9 */ /* 0x000fe20000000a00 */
[----:B------:R-:W2:Y:S02]  /*3e30*/  LDC R21, c[0x0][0x148] ;  /* 0x00005200ff157b82 */ /* 0x000ea40000000800 */
[----:B------:R-:W-:Y:S01]  /*3e40*/  IMAD.X R4, RZ, RZ, ~R4, P1 ;  /* 0x000000ffff047224 */ /* 0x000fe200008e0e04 */
[----:B------:R-:W-:-:S03]  /*3e50*/  ISETP.NE.U32.AND P1, PT, RZ, UR6, PT ;  /* 0x00000006ff007c0c */ /* 0x000fc6000bf25070 */
[----:B------:R-:W-:Y:S01]  /*3e60*/  IMAD R6, R4, UR4, RZ ;  /* 0x0000000404067c24 */ /* 0x000fe2000f8e02ff */
[----:B------:R-:W-:Y:S01]  /*3e70*/  ISETP.NE.AND.EX P1, PT, RZ, UR7, PT, P1 ;  /* 0x00000007ff007c0c */ /* 0x000fe2000bf25310 */
[----:B------:R-:W-:-:S04]  /*3e80*/  IMAD.MOV.U32 R4, RZ, RZ, R18 ;  /* 0x000000ffff047224 */ /* 0x000fc800078e0012 */
[----:B------:R-:W-:Y:S01]  /*3e90*/  IMAD.WIDE.U32 R4, R7, UR4, R4 ;  /* 0x0000000407047c25 */ /* 0x000fe2000f8e0004 */
[----:B------:R-:W-:-:S03]  /*3ea0*/  ULDC UR4, c[0x0][0x618] ;  /* 0x0001860000047ab9 */ /* 0x000fc60000000800 */
[----:B------:R-:W-:Y:S01]  /*3eb0*/  IMAD R7, R7, UR5, R6 ;  /* 0x0000000507077c24 */ /* 0x000fe2000f8e0206 */
[----:B------:R-:W-:Y:S01]  /*3ec0*/  ULDC UR5, c[0x0][0x154] ;  /* 0x0000550000057ab9 */ /* 0x000fe20000000800 */
[----:B0-----:R-:W-:Y:S02]  /*3ed0*/  IMAD.MOV R6, RZ, RZ, -R20 ;  /* 0x000000ffff067224 */ /* 0x001fe400078e0a14 */
[----:B------:R-:W-:Y:S02]  /*3ee0*/  IMAD.IADD R5, R5, 0x1, R7 ;  /* 0x0000000105057824 */ /* 0x000fe400078e0207 */
[----:B-1----:R-:W-:Y:S01]  /*3ef0*/  IMAD R13, R14, R6, R13 ;  /* 0x000000060e0d7224 */ /* 0x002fe200078e020d */
[----:B------:R-:W-:Y:S02]  /*3f00*/  I2FP.F32.U32 R6, R12 ;  /* 0x0000000c00067245 */ /* 0x000fe40000201000 */
[--C-:B------:R-:W-:Y:S02]  /*3f10*/  SHF.R.U64 R14, R4, UR4, R5.reuse ;  /* 0x00000004040e7c19 */ /* 0x100fe40008001205 */
[----:B------:R-:W-:Y:S01]  /*3f20*/  SHF.R.U32.HI R5, RZ, UR4, R5 ;  /* 0x00000004ff057c19 */ /* 0x000fe20008011605 */
[----:B------:R-:W-:Y:S01]  /*3f30*/  FMUL R6, R6, UR5 ;  /* 0x0000000506067c20 */ /* 0x000fe20008400000 */
[----:B------:R-:W-:-:S02]  /*3f40*/  ULDC UR4, c[0x0][0x608] ;  /* 0x0001820000047ab9 */ /* 0x000fc40000000800 */
[--C-:B------:R-:W-:Y:S01]  /*3f50*/  SHF.R.U64 R20, R14, UR4, R5.reuse ;  /* 0x000000040e147c19 */ /* 0x100fe20008001205 */
[----:B------:R0:W1:Y:S01]  /*3f60*/  F2I.U32.TRUNC.NTZ R22, R6 ;  /* 0x0000000600167305 */ /* 0x000062000020f000 */
[----:B------:R-:W-:Y:S01]  /*3f70*/  SHF.R.U32.HI R5, RZ, UR4, R5 ;  /* 0x00000004ff057c19 */ /* 0x000fe20008011605 */
[----:B------:R-:W-:-:S03]  /*3f80*/  ULDC UR4, c[0x0][0x658] ;  /* 0x0001960000047ab9 */ /* 0x000fc60000000800 */
[--C-:B------:R-:W-:Y:S02]  /*3f90*/  SHF.R.U64 R15, R20, UR4, R5.reuse ;  /* 0x00000004140f7c19 */ /* 0x100fe40008001205 */
[----:B------:R-:W-:-:S03]  /*3fa0*/  SHF.R.U32.HI R25, RZ, UR4, R5 ;  /* 0x00000004ff197c19 */ /* 0x000fc60008011605 */
[----:B------:R-:W-:Y:S02]  /*3fb0*/  IMAD.MOV.U32 R4, RZ, RZ, R15 ;  /* 0x000000ffff047224 */ /* 0x000fe400078e000f */
[----:B------:R-:W-:Y:S01]  /*3fc0*/  IMAD.MOV.U32 R5, RZ, RZ, R25 ;  /* 0x000000ffff057224 */ /* 0x000fe200078e0019 */
[----:B0-----:R-:W-:Y:S06]  /*3fd0*/  @!P1 BRA `(.L_x_63) ;  /* 0x0000000000289947 */ /* 0x001fec0003800000 */
        /* <DEDUP_REMOVED lines=10> */
.L_x_63:
[----:B------:R-:W-:Y:S01]  /*4080*/  ISETP.NE.AND P1, PT, R19, 0x1, PT ;  /* 0x000000011300780c */ /* 0x000fe20003f25270 */
[----:B------:R-:W-:Y:S01]  /*4090*/  ULDC UR4, c[0x0][0x648] ;  /* 0x0001920000047ab9 */ /* 0x000fe20000000800 */
[----:B------:R-:W-:Y:S01]  /*40a0*/  LOP3.LUT R20, R20, UR16, RZ, 0xc0, !PT ;  /* 0x0000001014147c12 */ /* 0x000fe2000f8ec0ff */
[----:B-1----:R-:W-:Y:S01]  /*40b0*/  IMAD.MOV R22, RZ, RZ, -R22 ;  /* 0x000000ffff167224 */ /* 0x002fe200078e0a16 */
[----:B------:R-:W-:Y:S01]  /*40c0*/  SHF.R.U64 R5, R4, UR4, R5 ;  /* 0x0000000404057c19 */ /* 0x000fe20008001205 */
[----:B------:R-:W-:Y:S01]  /*40d0*/  ULDC UR4, c[0x0][0x638] ;  /* 0x00018e0000047ab9 */ /* 0x000fe20000000800 */
[----:B------:R-:W-:Y:S01]  /*40e0*/  LOP3.LUT R32, R14, UR15, RZ, 0xc0, !PT ;  /* 0x0000000f0e207c12 */ /* 0x000fe2000f8ec0ff */
[----:B------:R-:W-:Y:S02]  /*40f0*/  ULDC UR5, c[0x0][0x610] ;  /* 0x0001840000057ab9 */ /* 0x000fe40000000800 */
[----:B------:R-:W-:Y:S02]  /*4100*/  IMAD.MOV R4, RZ, RZ, -R5 ;  /* 0x000000ffff047224 */ /* 0x000fe400078e0a05 */
[----:B------:R-:W-:-:S02]  /*4110*/  IMAD R20, R5, UR17, R20 ;  /* 0x0000001105147c24 */ /* 0x000fc4000f8e0214 */
[----:B--2---:R-:W-:Y:S02]  /*4120*/  @P1 IMAD R13, R21, R22, R12 ;  /* 0x00000016150d1224 */ /* 0x004fe400078e020c */
[----:B------:R-:W-:Y:S01]  /*4130*/  IMAD R15, R4, UR4, R15 ;  /* 0x00000004040f7c24 */ /* 0x000fe2000f8e020f */
[----:B------:R-:W-:Y:S01]  /*4140*/  ULDC UR4, c[0x0][0x600] ;  /* 0x0001800000047ab9 */ /* 0x000fe20000000800 */
[----:B------:R-:W-:Y:S02]  /*4150*/  IMAD R13, R20, UR5, R13 ;  /* 0x00000005140d7c24 */ /* 0x000fe4000f8e020d */
[----:B------:R-:W-:Y:S02]  /*4160*/  IMAD R32, R15, UR4, R32 ;  /* 0x000000040f207c24 */ /* 0x000fe4000f8e0220 */
[----:B------:R-:W-:-:S03]  /*4170*/  IMAD.MOV.U32 R4, RZ, RZ, 0x1 ;  /* 0x00000001ff047424 */ /* 0x000fc600078e00ff */
[----:B------:R-:W-:Y:S02]  /*4180*/  SEL R22, R32, R13, !P1 ;  /* 0x0000000d20167207 */ /* 0x000fe40004800000 */
[----:B------:R-:W-:-:S07]  /*4190*/  SEL R32, R13, R32, !P1 ;  /* 0x000000200d207207 */ /* 0x000fce0004800000 */
.L_x_61:
[----:B------:R-:W-:Y:S05]  /*41a0*/  BSYNC B1 ;  /* 0x0000000000017941 */ /* 0x000fea0003800000 */
.L_x_60:
[----:B------:R-:W-:-:S13]  /*41b0*/  LOP3.LUT P1, RZ, R4, 0xff, RZ, 0xc0, !PT ;  /* 0x000000ff04ff7812 */ /* 0x000fda000782c0ff */
[----:B------:R-:W-:Y:S05]  /*41c0*/  @P1 BRA `(.L_x_64) ;  /* 0xfffffff4003c1947 */ /* 0x000fea000383ffff */
[----:B------:R-:W-:Y:S05]  /*41d0*/  BSYNC B0 ;  /* 0x0000000000007941 */ /* 0x000fea0003800000 */
.L_x_52:
[----:B------:R-:W-:-:S03]  /*41e0*/  UMOV UR4, 0xffffffff ;  /* 0xffffffff00047882 */ /* 0x000fc60000000000 */
[----:B------:R-:W-:Y:S05]  /*41f0*/  BRA.DIV UR4, `(.L_x_65) ;  /* 0x0000000e04d07947 */ /* 0x000fea000b800000 */
[----:B------:R-:W-:-:S13]  /*4200*/  ELECT P6, URZ, PT ;  /* 0x00000000003f782f */ /* 0x000fda00038c0000 */
.L_x_99:
[----:B------:R-:W-:Y:S04]  /*4210*/  BSSY B0, `(.L_x_66) ;  /* 0x00000cd000007945 */ /* 0x000fe80003800000 */
[----:B------:R-:W-:Y:S05]  /*4220*/  @!P6 BRA `(.L_x_67) ;  /* 0x0000000c002ce947 */ /* 0x000fea0003800000 */
[----:B------:R-:W-:-:S04]  /*4230*/  LOP3.LUT R16, R16, 0x2, RZ, 0xfc, !PT ;  /* 0x0000000210107812 */ /* 0x000fc800078efcff */
[----:B------:R-:W-:-:S13]  /*4240*/  ISETP.NE.AND P0, PT, R16, 0x3, PT ;  /* 0x000000031000780c */ /* 0x000fda0003f05270 */
[----:B------:R-:W-:Y:S05]  /*4250*/  @!P0 BRA `(.L_x_68) ;  /* 0x0000000000048947 */ /* 0x000fea0003800000 */
[----:B------:R-:W-:Y:S01]  /*4260*/  BPT.TRAP 0x1 ;  /* 0x000000040000795c */ /* 0x000fe20000300000 */
.L_x_68:
[----:B------:R-:W0:Y:S01]  /*4270*/  S2R R3, SR_CgaCtaId ;  /* 0x0000000000037919 */ /* 0x000e220000008800 */
[----:B------:R-:W-:-:S04]  /*4280*/  MOV R2, 0x400 ;  /* 0x0000040000027802 */ /* 0x000fc80000000f00 */
[----:B0-----:R-:W-:Y:S02]  /*4290*/  LEA R3, R3, R2, 0x18 ;  /* 0x0000000203037211 */ /* 0x001fe400078ec0ff */
[----:B------:R-:W-:-:S03]  /*42a0*/  SHF.L.U32 R2, R0, 0x1f, RZ ;  /* 0x0000001f00027819 */ /* 0x000fc600000006ff */
[----:B------:R-:W-:-:S04]  /*42b0*/  VIADD R3, R3, 0xb0 ;  /* 0x000000b003037836 */ /* 0x000fc80000000000 */
[C---:B------:R-:W-:Y:S02]  /*42c0*/  IMAD R7, R8.reuse, 0x8, R3 ;  /* 0x0000000808077824 */ /* 0x040fe400078e0203 */
[----:B------:R-:W-:Y:S02]  /*42d0*/  VIADD R8, R8, 0x1 ;  /* 0x0000000108087836 */ /* 0x000fe40000000000 */
[----:B------:R-:W0:Y:S03]  /*42e0*/  SYNCS.PHASECHK.TRANS64.TRYWAIT P0, [R7+URZ], R2 ;  /* 0x00000002070075a7 */ /* 0x000e26000800017f */
[----:B------:R-:W-:-:S04]  /*42f0*/  ISETP.NE.AND P1, PT, R8, 0x16, PT ;  /* 0x000000160800780c */ /* 0x000fc80003f25270 */
[----:B------:R-:W-:Y:S02]  /*4300*/  SEL R5, RZ, 0x1, P1 ;  /* 0x00000001ff057807 */ /* 0x000fe40000800000 */
[----:B------:R-:W-:Y:S02]  /*4310*/  SEL R8, R8, RZ, P1 ;  /* 0x000000ff08087207 */ /* 0x000fe40000800000 */
[----:B------:R-:W-:-:S03]  /*4320*/  LOP3.LUT R5, R0, R5, RZ, 0x3c, !PT ;  /* 0x0000000500057212 */ /* 0x000fc600078e3cff */
[----:B------:R-:W-:Y:S01]  /*4330*/  IMAD R9, R8, 0x8, R3 ;  /* 0x0000000808097824 */ /* 0x000fe200078e0203 */
[----:B------:R-:W-:Y:S01]  /*4340*/  SHF.L.U32 R4, R5, 0x1f, RZ ;  /* 0x0000001f05047819 */ /* 0x000fe200000006ff */
[----:B0-----:R-:W-:Y:S06]  /*4350*/  @!P0 BRA `(.L_x_69) ;  /* 0x0000000c00988947 */ /* 0x001fec0003800000 */
.L_x_100:
[----:B------:R-:W1:Y:S01]  /*4360*/  SYNCS.PHASECHK.TRANS64.TRYWAIT P0, [R9+URZ], R4 ;  /* 0x00000004090075a7 */ /* 0x000e62000800017f */
[----:B------:R-:W-:-:S05]  /*4370*/  VIADD R0, R8, 0x1 ;  /* 0x0000000108007836 */ /* 0x000fca0000000000 */
[----:B------:R-:W-:-:S04]  /*4380*/  ISETP.NE.AND P1, PT, R0, 0x16, PT ;  /* 0x000000160000780c */ /* 0x000fc80003f25270 */
[----:B0-----:R-:W-:Y:S02]  /*4390*/  SEL R2, RZ, 0x1, P1 ;  /* 0x00000001ff027807 */ /* 0x001fe40000800000 */
[----:B------:R-:W-:Y:S02]  /*43a0*/  SEL R0, R0, RZ, P1 ;  /* 0x000000ff00007207 */ /* 0x000fe40000800000 */
[----:B------:R-:W-:-:S03]  /*43b0*/  LOP3.LUT R7, R5, R2, RZ, 0x3c, !PT ;  /* 0x0000000205077212 */ /* 0x000fc600078e3cff */
[----:B------:R-:W-:Y:S01]  /*43c0*/  IMAD R6, R0, 0x8, R3 ;  /* 0x0000000800067824 */ /* 0x000fe200078e0203 */
[----:B------:R-:W-:Y:S01]  /*43d0*/  SHF.L.U32 R5, R7, 0x1f, RZ ;  /* 0x0000001f07057819 */ /* 0x000fe200000006ff */
[----:B-1----:R-:W-:Y:S06]  /*43e0*/  @!P0 BRA `(.L_x_70) ;  /* 0x0000000c00888947 */ /* 0x002fec0003800000 */
.L_x_101:
[----:B------:R-:W1:Y:S01]  /*43f0*/  SYNCS.PHASECHK.TRANS64.TRYWAIT P0, [R6+URZ], R5 ;  /* 0x00000005060075a7 */ /* 0x000e62000800017f */
[----:B------:R-:W-:-:S05]  /*4400*/  VIADD R0, R0, 0x1 ;  /* 0x0000000100007836 */ /* 0x000fca0000000000 */
[----:B------:R-:W-:-:S04]  /*4410*/  ISETP.NE.AND P1, PT, R0, 0x16, PT ;  /* 0x000000160000780c */ /* 0x000fc80003f25270 */
[----:B------:R-:W-:Y:S02]  /*4420*/  SEL R2, RZ, 0x1, P1 ;  /* 0x00000001ff027807 */ /* 0x000fe40000800000 */
[----:B------:R-:W-:Y:S02]  /*4430*/  SEL R0, R0, RZ, P1 ;  /* 0x000000ff00007207 */ /* 0x000fe40000800000 */
[----:B------:R-:W-:-:S03]  /*4440*/  LOP3.LUT R7, R7, R2, RZ, 0x3c, !PT ;  /* 0x0000000207077212 */ /* 0x000fc600078e3cff */
[----:B0-----:R-:W-:Y:S01]  /*4450*/  IMAD R9, R0, 0x8, R3 ;  /* 0x0000000800097824 */ /* 0x001fe200078e0203 */
[----:B------:R-:W-:Y:S01]  /*4460*/  SHF.L.U32 R4, R7, 0x1f, RZ ;  /* 0x0000001f07047819 */ /* 0x000fe200000006ff */
[----:B-1----:R-:W-:Y:S06]  /*4470*/  @!P0 BRA `(.L_x_71) ;  /* 0x0000000c00788947 */ /* 0x002fec0003800000 */
.L_x_102:
        /* <DEDUP_REMOVED lines=9> */
.L_x_103:
        /* <DEDUP_REMOVED lines=9> */
.L_x_104:
        /* <DEDUP_REMOVED lines=9> */
.L_x_105:
        /* <DEDUP_REMOVED lines=9> */
.L_x_106:
        /* <DEDUP_REMOVED lines=9> */
.L_x_107:
        /* <DEDUP_REMOVED lines=9> */
.L_x_108:
        /* <DEDUP_REMOVED lines=9> */
.L_x_109:
        /* <DEDUP_REMOVED lines=9> */
.L_x_110:
        /* <DEDUP_REMOVED lines=9> */
.L_x_111:
        /* <DEDUP_REMOVED lines=9> */
.L_x_112:
        /* <DEDUP_REMOVED lines=9> */
.L_x_113:
        /* <DEDUP_REMOVED lines=9> */
.L_x_114:
        /* <DEDUP_REMOVED lines=9> */
.L_x_115:
        /* <DEDUP_REMOVED lines=9> */
.L_x_116:
        /* <DEDUP_REMOVED lines=9> */
.L_x_117:
        /* <DEDUP_REMOVED lines=9> */
.L_x_118:
        /* <DEDUP_REMOVED lines=9> */
.L_x_119:
[----:B------:R-:W1:Y:S01]  /*4e10*/  SYNCS.PHASECHK.TRANS64.TRYWAIT P0, [R6+URZ], R5 ;  /* 0x00000005060075a7 */ /* 0x000e62000800017f */
[----:B------:R-:W-:-:S05]  /*4e20*/  VIADD R0, R0, 0x1 ;  /* 0x0000000100007836 */ /* 0x000fca0000000000 */
[----:B------:R-:W-:-:S04]  /*4e30*/  ISETP.NE.AND P1, PT, R0, 0x16, PT ;  /* 0x000000160000780c */ /* 0x000fc80003f25270 */
[----:B------:R-:W-:Y:S02]  /*4e40*/  SEL R2, RZ, 0x1, P1 ;  /* 0x00000001ff027807 */ /* 0x000fe40000800000 */
[----:B------:R-:W-:Y:S02]  /*4e50*/  SEL R0, R0, RZ, P1 ;  /* 0x000000ff00007207 */ /* 0x000fe40000800000 */
[----:B------:R-:W-:Y:S01]  /*4e60*/  LOP3.LUT R2, R7, R2, RZ, 0x3c, !PT ;  /* 0x0000000207027212 */ /* 0x000fe200078e3cff */
[----:B-1----:R-:W-:Y:S06]  /*4e70*/  @!P0 BRA `(.L_x_89) ;  /* 0x0000000800608947 */ /* 0x002fec0003800000 */
.L_x_120:
[----:B------:R-:W-:Y:S01]  /*4e80*/  IMAD R3, R0, 0x8, R3 ;  /* 0x0000000800037824 */ /* 0x000fe200078e0203 */
[----:B------:R-:W-:-:S07]  /*4e90*/  SHF.L.U32 R0, R2, 0x1f, RZ ;  /* 0x0000001f02007819 */ /* 0x000fce00000006ff */
.L_x_90:
[----:B--2---:R2:W3:Y:S02]  /*4ea0*/  SYNCS.PHASECHK.TRANS64.TRYWAIT P0, [R3+URZ], R0 ;  /* 0x00000000030075a7 */ /* 0x0044e4000800017f */
[----:B---3--:R-:W-:Y:S05]  /*4eb0*/  @!P0 NANOSLEEP.SYNCS 0x989680 ;  /* 0x009896800000895d */ /* 0x008fea0003900000 */
[----:B------:R-:W3:Y:S02]  /*4ec0*/  @!P0 SYNCS.PHASECHK.TRANS64 P0, [R3+URZ], R0 ;  /* 0x00000000030085a7 */ /* 0x000ee4000800007f */
[----:B---3--:R-:W-:Y:S05]  /*4ed0*/  @!P0 BRA `(.L_x_90) ;  /* 0xfffffffc00f08947 */ /* 0x008fea000383ffff */
.L_x_67:
[----:B------:R-:W-:Y:S05]  /*4ee0*/  BSYNC B0 ;  /* 0x0000000000007941 */ /* 0x000fea0003800000 */
.L_x_66:
[----:B------:R-:W-:Y:S05]  /*4ef0*/  EXIT ;  /* 0x000000000000794d */ /* 0x000fea0003800000 */
.L_x_16:
[----:B0-----:R-:W-:-:S04]  /*4f00*/  IMAD.U32 R3, RZ, RZ, UR45 ;  /* 0x0000002dff037e24 */ /* 0x001fc8000f8e00ff */
[----:B------:R0:W1:Y:S03]  /*4f10*/  SYNCS.PHASECHK.TRANS64.TRYWAIT P0, [R3+URZ+-0x8], R0 ;  /* 0xfffff800030075a7 */ /* 0x000066000800017f */
[----:B-1----:R-:W-:Y:S05]  /*4f20*/  @!P0 NANOSLEEP.SYNCS 0x989680 ;  /* 0x009896800000895d */ /* 0x002fea0003900000 */
[----:B------:R-:W1:Y:S02]  /*4f30*/  @!P0 SYNCS.PHASECHK.TRANS64 P0, [R3+URZ+-0x8], R0 ;  /* 0xfffff800030085a7 */ /* 0x000e64000800007f */
[----:B-1----:R-:W-:Y:S05]  /*4f40*/  @!P0 BRA `(.L_x_16) ;  /* 0xfffffffc00ec8947 */ /* 0x002fea000383ffff */
[----:B------:R-:W-:Y:S05]  /*4f50*/  BRA `(.L_x_91) ;  /* 0xffffffc8000c7947 */ /* 0x000fea000383ffff */
.L_x_21:
[----:B-1----:R1:W3:Y:S02]  /*4f60*/  SYNCS.PHASECHK.TRANS64.TRYWAIT P1, [R3+URZ], R0 ;  /* 0x00000000030075a7 */ /* 0x0022e4000802017f */
[----:B---3--:R-:W-:Y:S05]  /*4f70*/  @!P1 NANOSLEEP.SYNCS 0x989680 ;  /* 0x009896800000995d */ /* 0x008fea0003900000 */
[----:B------:R-:W3:Y:S02]  /*4f80*/  @!P1 SYNCS.PHASECHK.TRANS64 P1, [R3+URZ], R0 ;  /* 0x00000000030095a7 */ /* 0x000ee4000802007f */
[----:B---3--:R-:W-:Y:S05]  /*4f90*/  @!P1 BRA `(.L_x_21) ;  /* 0xfffffffc00f09947 */ /* 0x008fea000383ffff */
[----:B------:R-:W-:Y:S05]  /*4fa0*/  BRA `(.L_x_20) ;  /* 0xffffffc800707947 */ /* 0x000fea000383ffff */
.L_x_26:
[----:B-1----:R-:W-:-:S04]  /*4fb0*/  IMAD.U32 R4, RZ, RZ, UR4 ;  /* 0x00000004ff047e24 */ /* 0x002fc8000f8e00ff */
[----:B------:R1:W3:Y:S03]  /*4fc0*/  SYNCS.PHASECHK.TRANS64.TRYWAIT P1, [R4+URZ], R3 ;  /* 0x00000003040075a7 */ /* 0x0002e6000802017f */
[----:B---3--:R-:W-:Y:S05]  /*4fd0*/  @!P1 NANOSLEEP.SYNCS 0x989680 ;  /* 0x009896800000995d */ /* 0x008fea0003900000 */
[----:B------:R-:W3:Y:S02]  /*4fe0*/  @!P1 SYNCS.PHASECHK.TRANS64 P1, [R4+URZ], R3 ;  /* 0x00000003040095a7 */ /* 0x000ee4000802007f */
[----:B---3--:R-:W-:Y:S05]  /*4ff0*/  @!P1 BRA `(.L_x_26) ;  /* 0xfffffffc00ec9947 */ /* 0x008fea000383ffff */
[----:B------:R-:W-:Y:S05]  /*5000*/  BRA `(.L_x_25) ;  /* 0xffffffcc00287947 */ /* 0x000fea000383ffff */
.L_x_32:
[----:B0-----:R-:W-:-:S04]  /*5010*/  IMAD.U32 R3, RZ, RZ, UR45 ;  /* 0x0000002dff037e24 */ /* 0x001fc8000f8e00ff */
[----:B------:R0:W1:Y:S03]  /*5020*/  SYNCS.PHASECHK.TRANS64.TRYWAIT P0, [R3+URZ+0x8], R0 ;  /* 0x00000800030075a7 */ /* 0x000066000800017f */
[----:B-1----:R-:W-:Y:S05]  /*5030*/  @!P0 NANOSLEEP.SYNCS 0x989680 ;  /* 0x009896800000895d */ /* 0x002fea0003900000 */
[----:B------:R-:W1:Y:S02]  /*5040*/  @!P0 SYNCS.PHASECHK.TRANS64 P0, [R3+URZ+0x8], R0 ;  /* 0x00000800030085a7 */ /* 0x000e64000800007f */
[----:B-1----:R-:W-:Y:S05]  /*5050*/  @!P0 BRA `(.L_x_32) ;  /* 0xfffffffc00ec8947 */ /* 0x002fea000383ffff */
[----:B------:R-:W-:Y:S05]  /*5060*/  BRA `(.L_x_92) ;  /* 0xffffffd000607947 */ /* 0x000fea000383ffff */
.L_x_53:
[----:B------:R-:W-:Y:S01]  /*5070*/  BSSY B1, `(.L_x_93) ;  /* 0x0000006000017945 */ /* 0x000fe20003800000 */
[----:B------:R-:W-:-:S07]  /*5080*/  IMAD.MOV.U32 R15, RZ, RZ, -0x1 ;  /* 0xffffffffff0f7424 */ /* 0x000fce00078e00ff */
[----:B------:R-:W-:Y:S05]  /*5090*/  WARPSYNC.COLLECTIVE R15, `(.L_x_94) ;  /* 0x000000000f0c7348 */ /* 0x000fea0003c00000 */
[----:B------:R-:W-:Y:S02]  /*50a0*/  ELECT P6, UR62, PT ;  /* 0x00000000003e782f */ /* 0x000fe400038c0000 */
[----:B------:R-:W-:Y:S01]  /*50b0*/  MOV R14, UR62 ;  /* 0x0000003e000e7c02 */ /* 0x000fe20008000f00 */
[----:B------:R-:W-:Y:S10]  /*50c0*/  ENDCOLLECTIVE ;  /* 0x000000000000791b */ /* 0x000ff40003800000 */
.L_x_94:
[----:B------:R-:W-:Y:S05]  /*50d0*/  BSYNC B1 ;  /* 0x0000000000017941 */ /* 0x000fea0003800000 */
.L_x_93:
[----:B------:R-:W-:Y:S05]  /*50e0*/  BRA `(.L_x_95) ;  /* 0xffffffe400807947 */ /* 0x000fea000383ffff */
.L_x_56:
[----:B-1----:R1:W2:Y:S02]  /*50f0*/  SYNCS.PHASECHK.TRANS64.TRYWAIT P1, [R13+URZ+0xb0], R6 ;  /* 0x0000b0060d0075a7 */ /* 0x0022a4000802017f */
[----:B--2---:R-:W-:Y:S05]  /*5100*/  @!P1 NANOSLEEP.SYNCS 0x989680 ;  /* 0x009896800000995d */ /* 0x004fea0003900000 */
[----:B------:R-:W2:Y:S02]  /*5110*/  @!P1 SYNCS.PHASECHK.TRANS64 P1, [R13+URZ+0xb0], R6 ;  /* 0x0000b0060d0095a7 */ /* 0x000ea4000802007f */
[----:B--2---:R-:W-:Y:S05]  /*5120*/  @!P1 BRA `(.L_x_56) ;  /* 0xfffffffc00f09947 */ /* 0x004fea000383ffff */
[----:B------:R-:W-:Y:S05]  /*5130*/  BRA `(.L_x_96) ;  /* 0xffffffe400b47947 */ /* 0x000fea000383ffff */
.L_x_65:
[----:B------:R-:W-:Y:S01]  /*5140*/  BSSY B0, `(.L_x_97) ;  /* 0x0000006000007945 */ /* 0x000fe20003800000 */
[----:B------:R-:W-:-:S07]  /*5150*/  IMAD.MOV.U32 R15, RZ, RZ, -0x1 ;  /* 0xffffffffff0f7424 */ /* 0x000fce00078e00ff */
[----:B------:R-:W-:Y:S05]  /*5160*/  WARPSYNC.COLLECTIVE R15, `(.L_x_98) ;  /* 0x000000000f0c7348 */ /* 0x000fea0003c00000 */
[----:B------:R-:W-:Y:S02]  /*5170*/  ELECT P6, UR62, PT ;  /* 0x00000000003e782f */ /* 0x000fe400038c0000 */
[----:B------:R-:W-:Y:S01]  /*5180*/  MOV R14, UR62 ;  /* 0x0000003e000e7c02 */ /* 0x000fe20008000f00 */
[----:B------:R-:W-:Y:S10]  /*5190*/  ENDCOLLECTIVE ;  /* 0x000000000000791b */ /* 0x000ff40003800000 */
.L_x_98:
[----:B------:R-:W-:Y:S05]  /*51a0*/  BSYNC B0 ;  /* 0x0000000000007941 */ /* 0x000fea0003800000 */
.L_x_97:
[----:B------:R-:W-:Y:S05]  /*51b0*/  BRA `(.L_x_99) ;  /* 0xfffffff000147947 */ /* 0x000fea000383ffff */
.L_x_69:
[----:B0-----:R0:W1:Y:S02]  /*51c0*/  SYNCS.PHASECHK.TRANS64.TRYWAIT P0, [R7+URZ], R2 ;  /* 0x00000002070075a7 */ /* 0x001064000800017f */
[----:B-1----:R-:W-:Y:S05]  /*51d0*/  @!P0 NANOSLEEP.SYNCS 0x989680 ;  /* 0x009896800000895d */ /* 0x002fea0003900000 */
[----:B------:R-:W1:Y:S02]  /*51e0*/  @!P0 SYNCS.PHASECHK.TRANS64 P0, [R7+URZ], R2 ;  /* 0x00000002070085a7 */ /* 0x000e64000800007f */
[----:B-1----:R-:W-:Y:S05]  /*51f0*/  @!P0 BRA `(.L_x_69) ;  /* 0xfffffffc00f08947 */ /* 0x002fea000383ffff */
[----:B------:R-:W-:Y:S05]  /*5200*/  BRA `(.L_x_100) ;  /* 0xfffffff000547947 */ /* 0x000fea000383ffff */
.L_x_70:
[----:B0-----:R0:W1:Y:S02]  /*5210*/  SYNCS.PHASECHK.TRANS64.TRYWAIT P0, [R9+URZ], R4 ;  /* 0x00000004090075a7 */ /* 0x001064000800017f */
[----:B-1----:R-:W-:Y:S05]  /*5220*/  @!P0 NANOSLEEP.SYNCS 0x989680 ;  /* 0x009896800000895d */ /* 0x002fea0003900000 */
[----:B------:R-:W1:Y:S02]  /*5230*/  @!P0 SYNCS.PHASECHK.TRANS64 P0, [R9+URZ], R4 ;  /* 0x00000004090085a7 */ /* 0x000e64000800007f */
[----:B-1----:R-:W-:Y:S05]  /*5240*/  @!P0 BRA `(.L_x_70) ;  /* 0xfffffffc00f08947 */ /* 0x002fea000383ffff */
[----:B------:R-:W-:Y:S05]  /*5250*/  BRA `(.L_x_101) ;  /* 0xfffffff000647947 */ /* 0x000fea000383ffff */
.L_x_71:
[----:B0-----:R0:W1:Y:S02]  /*5260*/  SYNCS.PHASECHK.TRANS64.TRYWAIT P0, [R6+URZ], R5 ;  /* 0x00000005060075a7 */ /* 0x001064000800017f */
[----:B-1----:R-:W-:Y:S05]  /*5270*/  @!P0 NANOSLEEP.SYNCS 0x989680 ;  /* 0x009896800000895d */ /* 0x002fea0003900000 */
[----:B------:R-:W1:Y:S02]  /*5280*/  @!P0 SYNCS.PHASECHK.TRANS64 P0, [R6+URZ], R5 ;  /* 0x00000005060085a7 */ /* 0x000e64000800007f */
[----:B-1----:R-:W-:Y:S05]  /*5290*/  @!P0 BRA `(.L_x_71) ;  /* 0xfffffffc00f08947 */ /* 0x002fea000383ffff */
[----:B------:R-:W-:Y:S05]  /*52a0*/  BRA `(.L_x_102) ;  /* 0xfffffff000747947 */ /* 0x000fea000383ffff */
.L_x_72:
[----:B0-----:R0:W1:Y:S02]  /*52b0*/  SYNCS.PHASECHK.TRANS64.TRYWAIT P0, [R9+URZ], R4 ;  /* 0x00000004090075a7 */ /* 0x001064000800017f */
[----:B-1----:R-:W-:Y:S05]  /*52c0*/  @!P0 NANOSLEEP.SYNCS 0x989680 ;  /* 0x009896800000895d */ /* 0x002fea0003900000 */
[----:B------:R-:W1:Y:S02]  /*52d0*/  @!P0 SYNCS.PHASECHK.TRANS64 P0, [R9+URZ], R4 ;  /* 0x00000004090085a7 */ /* 0x000e64000800007f */
[----:B-1----:R-:W-:Y:S05]  /*52e0*/  @!P0 BRA `(.L_x_72) ;  /* 0xfffffffc00f08947 */ /* 0x002fea000383ffff */
[----:B------:R-:W-:Y:S05]  /*52f0*/  BRA `(.L_x_103) ;  /* 0xfffffff000847947 */ /* 0x000fea000383ffff */
.L_x_73:
[----:B0-----:R0:W1:Y:S02]  /*5300*/  SYNCS.PHASECHK.TRANS64.TRYWAIT P0, [R6+URZ], R5 ;  /* 0x00000005060075a7 */ /* 0x001064000800017f */
[----:B-1----:R-:W-:Y:S05]  /*5310*/  @!P0 NANOSLEEP.SYNCS 0x989680 ;  /* 0x009896800000895d */ /* 0x002fea0003900000 */
[----:B------:R-:W1:Y:S02]  /*5320*/  @!P0 SYNCS.PHASECHK.TRANS64 P0, [R6+URZ], R5 ;  /* 0x00000005060085a7 */ /* 0x000e64000800007f */
[----:B-1----:R-:W-:Y:S05]  /*5330*/  @!P0 BRA `(.L_x_73) ;  /* 0xfffffffc00f08947 */ /* 0x002fea000383ffff */
[----:B------:R-:W-:Y:S05]  /*5340*/  BRA `(.L_x_104) ;  /* 0xfffffff000947947 */ /* 0x000fea000383ffff */
.L_x_74:
[----:B0-----:R0:W1:Y:S02]  /*5350*/  SYNCS.PHASECHK.TRANS64.TRYWAIT P0, [R9+URZ], R4 ;  /* 0x00000004090075a7 */ /* 0x001064000800017f */
[----:B-1----:R-:W-:Y:S05]  /*5360*/  @!P0 NANOSLEEP.SYNCS 0x989680 ;  /* 0x009896800000895d */ /* 0x002fea0003900000 */
[----:B------:R-:W1:Y:S02]  /*5370*/  @!P0 SYNCS.PHASECHK.TRANS64 P0, [R9+URZ], R4 ;  /* 0x00000004090085a7 */ /* 0x000e64000800007f */
[----:B-1----:R-:W-:Y:S05]  /*5380*/  @!P0 BRA `(.L_x_74) ;  /* 0xfffffffc00f08947 */ /* 0x002fea000383ffff */
[----:B------:R-:W-:Y:S05]  /*5390*/  BRA `(.L_x_105) ;  /* 0xfffffff000a47947 */ /* 0x000fea000383ffff */
.L_x_75:
[----:B0-----:R0:W1:Y:S02]  /*53a0*/  SYNCS.PHASECHK.TRANS64.TRYWAIT P0, [R6+URZ], R5 ;  /* 0x00000005060075a7 */ /* 0x001064000800017f */
[----:B-1----:R-:W-:Y:S05]  /*53b0*/  @!P0 NANOSLEEP.SYNCS 0x989680 ;  /* 0x009896800000895d */ /* 0x002fea0003900000 */
[----:B------:R-:W1:Y:S02]  /*53c0*/  @!P0 SYNCS.PHASECHK.TRANS64 P0, [R6+URZ], R5 ;  /* 0x00000005060085a7 */ /* 0x000e64000800007f */
[----:B-1----:R-:W-:Y:S05]  /*53d0*/  @!P0 BRA `(.L_x_75) ;  /* 0xfffffffc00f08947 */ /* 0x002fea000383ffff */
[----:B------:R-:W-:Y:S05]  /*53e0*/  BRA `(.L_x_106) ;  /* 0xfffffff000b47947 */ /* 0x000fea000383ffff */
.L_x_76:
[----:B0-----:R0:W1:Y:S02]  /*53f0*/  SYNCS.PHASECHK.TRANS64.TRYWAIT P0, [R9+URZ], R4 ;  /* 0x00000004090075a7 */ /* 0x001064000800017f */
[----:B-1----:R-:W-:Y:S05]  /*5400*/  @!P0 NANOSLEEP.SYNCS 0x989680 ;  /* 0x009896800000895d */ /* 0x002fea0003900000 */
[----:B------:R-:W1:Y:S02]  /*5410*/  @!P0 SYNCS.PHASECHK.TRANS64 P0, [R9+URZ], R4 ;  /* 0x00000004090085a7 */ /* 0x000e64000800007f */
[----:B-1----:R-:W-:Y:S05]  /*5420*/  @!P0 BRA `(.L_x_76) ;  /* 0xfffffffc00f08947 */ /* 0x002fea000383ffff */
[----:B------:R-:W-:Y:S05]  /*5430*/  BRA `(.L_x_107) ;  /* 0xfffffff000c47947 */ /* 0x000fea000383ffff */
.L_x_77:
[----:B0-----:R0:W1:Y:S02]  /*5440*/  SYNCS.PHASECHK.TRANS64.TRYWAIT P0, [R6+URZ], R5 ;  /* 0x00000005060075a7 */ /* 0x001064000800017f */
[----:B-1----:R-:W-:Y:S05]  /*5450*/  @!P0 NANOSLEEP.SYNCS 0x989680 ;  /* 0x009896800000895d */ /* 0x002fea0003900000 */
[----:B------:R-:W1:Y:S02]  /*5460*/  @!P0 SYNCS.PHASECHK.TRANS64 P0, [R6+URZ], R5 ;  /* 0x00000005060085a7 */ /* 0x000e64000800007f */
[----:B-1----:R-:W-:Y:S05]  /*5470*/  @!P0 BRA `(.L_x_77) ;  /* 0xfffffffc00f08947 */ /* 0x002fea000383ffff */
[----:B------:R-:W-:Y:S05]  /*5480*/  BRA `(.L_x_108) ;  /* 0xfffffff000d47947 */ /* 0x000fea000383ffff */
.L_x_78:
[----:B0-----:R0:W1:Y:S02]  /*5490*/  SYNCS.PHASECHK.TRANS64.TRYWAIT P0, [R9+URZ], R4 ;  /* 0x00000004090075a7 */ /* 0x001064000800017f */
[----:B-1----:R-:W-:Y:S05]  /*54a0*/  @!P0 NANOSLEEP.SYNCS 0x989680 ;  /* 0x009896800000895d */ /* 0x002fea0003900000 */
[----:B------:R-:W1:Y:S02]  /*54b0*/  @!P0 SYNCS.PHASECHK.TRANS64 P0, [R9+URZ], R4 ;  /* 0x00000004090085a7 */ /* 0x000e64000800007f */
[----:B-1----:R-:W-:Y:S05]  /*54c0*/  @!P0 BRA `(.L_x_78) ;  /* 0xfffffffc00f08947 */ /* 0x002fea000383ffff */
[----:B------:R-:W-:Y:S05]  /*54d0*/  BRA `(.L_x_109) ;  /* 0xfffffff000e47947 */ /* 0x000fea000383ffff */
.L_x_79:
[----:B0-----:R0:W1:Y:S02]  /*54e0*/  SYNCS.PHASECHK.TRANS64.TRYWAIT P0, [R6+URZ], R5 ;  /* 0x00000005060075a7 */ /* 0x001064000800017f */
[----:B-1----:R-:W-:Y:S05]  /*54f0*/  @!P0 NANOSLEEP.SYNCS 0x989680 ;  /* 0x009896800000895d */ /* 0x002fea0003900000 */
[----:B------:R-:W1:Y:S02]  /*5500*/  @!P0 SYNCS.PHASECHK.TRANS64 P0, [R6+URZ], R5 ;  /* 0x00000005060085a7 */ /* 0x000e64000800007f */
[----:B-1----:R-:W-:Y:S05]  /*5510*/  @!P0 BRA `(.L_x_79) ;  /* 0xfffffffc00f08947 */ /* 0x002fea000383ffff */
[----:B------:R-:W-:Y:S05]  /*5520*/  BRA `(.L_x_110) ;  /* 0xfffffff000f47947 */ /* 0x000fea000383ffff */
.L_x_80:
[----:B0-----:R0:W1:Y:S02]  /*5530*/  SYNCS.PHASECHK.TRANS64.TRYWAIT P0, [R9+URZ], R4 ;  /* 0x00000004090075a7 */ /* 0x001064000800017f */
[----:B-1----:R-:W-:Y:S05]  /*5540*/  @!P0 NANOSLEEP.SYNCS 0x989680 ;  /* 0x009896800000895d */ /* 0x002fea0003900000 */
[----:B------:R-:W1:Y:S02]  /*5550*/  @!P0 SYNCS.PHASECHK.TRANS64 P0, [R9+URZ], R4 ;  /* 0x00000004090085a7 */ /* 0x000e64000800007f */
[----:B-1----:R-:W-:Y:S05]  /*5560*/  @!P0 BRA `(.L_x_80) ;  /* 0xfffffffc00f08947 */ /* 0x002fea000383ffff */
[----:B------:R-:W-:Y:S05]  /*5570*/  BRA `(.L_x_111) ;  /* 0xfffffff400047947 */ /* 0x000fea000383ffff */
.L_x_81:
[----:B0-----:R0:W1:Y:S02]  /*5580*/  SYNCS.PHASECHK.TRANS64.TRYWAIT P0, [R6+URZ], R5 ;  /* 0x00000005060075a7 */ /* 0x001064000800017f */
[----:B-1----:R-:W-:Y:S05]  /*5590*/  @!P0 NANOSLEEP.SYNCS 0x989680 ;  /* 0x009896800000895d */ /* 0x002fea0003900000 */
[----:B------:R-:W1:Y:S02]  /*55a0*/  @!P0 SYNCS.PHASECHK.TRANS64 P0, [R6+URZ], R5 ;  /* 0x00000005060085a7 */ /* 0x000e64000800007f */
[----:B-1----:R-:W-:Y:S05]  /*55b0*/  @!P0 BRA `(.L_x_81) ;  /* 0xfffffffc00f08947 */ /* 0x002fea000383ffff */
[----:B------:R-:W-:Y:S05]  /*55c0*/  BRA `(.L_x_112) ;  /* 0xfffffff400147947 */ /* 0x000fea000383ffff */
.L_x_82:
[----:B0-----:R0:W1:Y:S02]  /*55d0*/  SYNCS.PHASECHK.TRANS64.TRYWAIT P0, [R9+URZ], R4 ;  /* 0x00000004090075a7 */ /* 0x001064000800017f */
[----:B-1----:R-:W-:Y:S05]  /*55e0*/  @!P0 NANOSLEEP.SYNCS 0x989680 ;  /* 0x009896800000895d */ /* 0x002fea0003900000 */
[----:B------:R-:W1:Y:S02]  /*55f0*/  @!P0 SYNCS.PHASECHK.TRANS64 P0, [R9+URZ], R4 ;  /* 0x00000004090085a7 */ /* 0x000e64000800007f */
[----:B-1----:R-:W-:Y:S05]  /*5600*/  @!P0 BRA `(.L_x_82) ;  /* 0xfffffffc00f08947 */ /* 0x002fea000383ffff */
[----:B------:R-:W-:Y:S05]  /*5610*/  BRA `(.L_x_113) ;  /* 0xfffffff400247947 */ /* 0x000fea000383ffff */
.L_x_83:
[----:B0-----:R0:W1:Y:S02]  /*5620*/  SYNCS.PHASECHK.TRANS64.TRYWAIT P0, [R6+URZ], R5 ;  /* 0x00000005060075a7 */ /* 0x001064000800017f */
[----:B-1----:R-:W-:Y:S05]  /*5630*/  @!P0 NANOSLEEP.SYNCS 0x989680 ;  /* 0x009896800000895d */ /* 0x002fea0003900000 */
[----:B------:R-:W1:Y:S02]  /*5640*/  @!P0 SYNCS.PHASECHK.TRANS64 P0, [R6+URZ], R5 ;  /* 0x00000005060085a7 */ /* 0x000e64000800007f */
[----:B-1----:R-:W-:Y:S05]  /*5650*/  @!P0 BRA `(.L_x_83) ;  /* 0xfffffffc00f08947 */ /* 0x002fea000383ffff */
[----:B------:R-:W-:Y:S05]  /*5660*/  BRA `(.L_x_114) ;  /* 0xfffffff400347947 */ /* 0x000fea000383ffff */
.L_x_84:
[----:B0-----:R0:W1:Y:S02]  /*5670*/  SYNCS.PHASECHK.TRANS64.TRYWAIT P0, [R9+URZ], R4 ;  /* 0x00000004090075a7 */ /* 0x001064000800017f */
[----:B-1----:R-:W-:Y:S05]  /*5680*/  @!P0 NANOSLEEP.SYNCS 0x989680 ;  /* 0x009896800000895d */ /* 0x002fea0003900000 */
[----:B------:R-:W1:Y:S02]  /*5690*/  @!P0 SYNCS.PHASECHK.TRANS64 P0, [R9+URZ], R4 ;  /* 0x00000004090085a7 */ /* 0x000e64000800007f */
[----:B-1----:R-:W-:Y:S05]  /*56a0*/  @!P0 BRA `(.L_x_84) ;  /* 0xfffffffc00f08947 */ /* 0x002fea000383ffff */
[----:B------:R-:W-:Y:S05]  /*56b0*/  BRA `(.L_x_115) ;  /* 0xfffffff400447947 */ /* 0x000fea000383ffff */
.L_x_85:
[----:B0-----:R0:W1:Y:S02]  /*56c0*/  SYNCS.PHASECHK.TRANS64.TRYWAIT P0, [R6+URZ], R5 ;  /* 0x00000005060075a7 */ /* 0x001064000800017f */
[----:B-1----:R-:W-:Y:S05]  /*56d0*/  @!P0 NANOSLEEP.SYNCS 0x989680 ;  /* 0x009896800000895d */ /* 0x002fea0003900000 */
[----:B------:R-:W1:Y:S02]  /*56e0*/  @!P0 SYNCS.PHASECHK.TRANS64 P0, [R6+URZ], R5 ;  /* 0x00000005060085a7 */ /* 0x000e64000800007f */
[----:B-1----:R-:W-:Y:S05]  /*56f0*/  @!P0 BRA `(.L_x_85) ;  /* 0xfffffffc00f08947 */ /* 0x002fea000383ffff */
[----:B------:R-:W-:Y:S05]  /*5700*/  BRA `(.L_x_116) ;  /* 0xfffffff400547947 */ /* 0x000fea000383ffff */
.L_x_86:
[----:B0-----:R0:W1:Y:S02]  /*5710*/  SYNCS.PHASECHK.TRANS64.TRYWAIT P0, [R9+URZ], R4 ;  /* 0x00000004090075a7 */ /* 0x001064000800017f */
[----:B-1----:R-:W-:Y:S05]  /*5720*/  @!P0 NANOSLEEP.SYNCS 0x989680 ;  /* 0x009896800000895d */ /* 0x002fea0003900000 */
[----:B------:R-:W1:Y:S02]  /*5730*/  @!P0 SYNCS.PHASECHK.TRANS64 P0, [R9+URZ], R4 ;  /* 0x00000004090085a7 */ /* 0x000e64000800007f */
[----:B-1----:R-:W-:Y:S05]  /*5740*/  @!P0 BRA `(.L_x_86) ;  /* 0xfffffffc00f08947 */ /* 0x002fea000383ffff */
[----:B------:R-:W-:Y:S05]  /*5750*/  BRA `(.L_x_117) ;  /* 0xfffffff400647947 */ /* 0x000fea000383ffff */
.L_x_87:
[----:B0-----:R0:W1:Y:S02]  /*5760*/  SYNCS.PHASECHK.TRANS64.TRYWAIT P0, [R6+URZ], R5 ;  /* 0x00000005060075a7 */ /* 0x001064000800017f */
[----:B-1----:R-:W-:Y:S05]  /*5770*/  @!P0 NANOSLEEP.SYNCS 0x989680 ;  /* 0x009896800000895d */ /* 0x002fea0003900000 */
[----:B------:R-:W1:Y:S02]  /*5780*/  @!P0 SYNCS.PHASECHK.TRANS64 P0, [R6+URZ], R5 ;  /* 0x00000005060085a7 */ /* 0x000e64000800007f */
[----:B-1----:R-:W-:Y:S05]  /*5790*/  @!P0 BRA `(.L_x_87) ;  /* 0xfffffffc00f08947 */ /* 0x002fea000383ffff */
[----:B------:R-:W-:Y:S05]  /*57a0*/  BRA `(.L_x_118) ;  /* 0xfffffff400747947 */ /* 0x000fea000383ffff */
.L_x_88:
[----:B0-----:R0:W1:Y:S02]  /*57b0*/  SYNCS.PHASECHK.TRANS64.TRYWAIT P0, [R9+URZ], R4 ;  /* 0x00000004090075a7 */ /* 0x001064000800017f */
[----:B-1----:R-:W-:Y:S05]  /*57c0*/  @!P0 NANOSLEEP.SYNCS 0x989680 ;  /* 0x009896800000895d */ /* 0x002fea0003900000 */
[----:B------:R-:W1:Y:S02]  /*57d0*/  @!P0 SYNCS.PHASECHK.TRANS64 P0, [R9+URZ], R4 ;  /* 0x00000004090085a7 */ /* 0x000e64000800007f */
[----:B-1----:R-:W-:Y:S05]  /*57e0*/  @!P0 BRA `(.L_x_88) ;  /* 0xfffffffc00f08947 */ /* 0x002fea000383ffff */
[----:B------:R-:W-:Y:S05]  /*57f0*/  BRA `(.L_x_119) ;  /* 0xfffffff400847947 */ /* 0x000fea000383ffff */
.L_x_89:
[----:B-1----:R1:W2:Y:S02]  /*5800*/  SYNCS.PHASECHK.TRANS64.TRYWAIT P0, [R6+URZ], R5 ;  /* 0x00000005060075a7 */ /* 0x0022a4000800017f */
[----:B--2---:R-:W-:Y:S05]  /*5810*/  @!P0 NANOSLEEP.SYNCS 0x989680 ;  /* 0x009896800000895d */ /* 0x004fea0003900000 */
[----:B------:R-:W2:Y:S02]  /*5820*/  @!P0 SYNCS.PHASECHK.TRANS64 P0, [R6+URZ], R5 ;  /* 0x00000005060085a7 */ /* 0x000ea4000800007f */
[----:B--2---:R-:W-:Y:S05]  /*5830*/  @!P0 BRA `(.L_x_89) ;  /* 0xfffffffc00f08947 */ /* 0x004fea000383ffff */
[----:B------:R-:W-:Y:S05]  /*5840*/  BRA `(.L_x_120) ;  /* 0xfffffff4008c7947 */ /* 0x000fea000383ffff */
.L_x_121:
[----:B------:R-:W-:-:S00]  /*5850*/  BRA `(.L_x_121) ;  /* 0xfffffffc00fc7947 */ /* 0x000fc0000383ffff */
[----:B------:R-:W-:-:S00]  /*5860*/  NOP ;  /* 0x0000000000007918 */ /* 0x000fc00000000000 */
        /* <DEDUP_REMOVED lines=9> */
.L_x_122:


//--------------------- .nv.global.init           --------------------------
	.section	.nv.global.init,"aw",@progbits
.nv.global.init:
	.type		$str$22,@object
	.size		$str$22,($str$23 - $str$22)
$str$22:
        /*0000*/ 	.byte	0x6b, 0x5f, 0x74, 0x69, 0x6c, 0x65, 0x5f, 0x63, 0x6f, 0x75, 0x6e, 0x74, 0x20, 0x3e, 0x3d, 0x20
        /*0010*/ 	.byte	0x31, 0x00
	.type		$str$23,@object
	.size		$str$23,(__unnamed_1 - $str$23)
$str$23:
        /*0012*/ 	.byte	0x2f, 0x74, 0x6d, 0x70, 0x2f, 0x63, 0x75, 0x74, 0x6c, 0x61, 0x73, 0x73, 0x5f, 0x73, 0x77, 0x65
        /*0022*/ 	.byte	0x65, 0x70, 0x5f, 0x73, 0x72, 0x63, 0x2f, 0x69, 0x6e, 0x63, 0x6c, 0x75, 0x64, 0x65, 0x2f, 0x63
        /*0032*/ 	.byte	0x75, 0x74, 0x6c, 0x61, 0x73, 0x73, 0x2f, 0x67, 0x65, 0x6d, 0x6d, 0x2f, 0x63, 0x6f, 0x6c, 0x6c
        /*0042*/ 	.byte	0x65, 0x63, 0x74, 0x69, 0x76, 0x65, 0x2f, 0x73, 0x6d, 0x39, 0x30, 0x5f, 0x6d, 0x6d, 0x61, 0x5f
        /*0052*/ 	.byte	0x74, 0x6d, 0x61, 0x5f, 0x67, 0x6d, 0x6d, 0x61, 0x5f, 0x73, 0x73, 0x5f, 0x77, 0x61, 0x72, 0x70
        /*0062*/ 	.byte	0x73, 0x70, 0x65, 0x63, 0x69, 0x61, 0x6c, 0x69, 0x7a, 0x65, 0x64, 0x2e, 0x68, 0x70, 0x70, 0x00
	.type		__unnamed_1,@object
	.size		__unnamed_1,(.L_0 - __unnamed_1)
__unnamed_1:
        /*0072*/ 	.byte	0x76, 0x6f, 0x69, 0x64, 0x20, 0x63, 0x75, 0x74, 0x6c, 0x61, 0x73, 0x73, 0x3a, 0x3a, 0x67, 0x65
        /* <DEDUP_REMOVED lines=179> */
        /*0bb2*/ 	.byte	0x74, 0x79, 0x5d, 0x00
.L_0:


//--------------------- .nv.shared._ZN7cutlass13device_kernelINS_4gemm6kernel13GemmUniversalIN4cute5tupleIJiiiiEEENS1_10collective13CollectiveMmaINS1_34MainloopSm90TmaGmmaWarpSpecializedILi22ENS5_IJNS4_1CILi1EEESB_SB_EEENS1_32KernelTmaWarpSpecializedPingpongEEENS5_IJNSA_ILi64EEENSA_ILi16EEESF_EEENS_6half_tENS5_IJlSB_lEEESI_SJ_NS4_8TiledMMAINS4_8MMA_AtomIJNS4_4SM904GMMA25MMA_64x16x16_F32F16F16_SSILNSN_5MajorE0ELSP_0ELNSN_7ScaleInE1ELSQ_1EEEEEENS4_6LayoutISC_NS5_IJNSA_ILi0EEESU_SU_EEEEENS5_IJNS4_10UnderscoreESX_SX_EEEEENS4_13SM90_TMA_LOADENS4_14ComposedLayoutINS4_7SwizzleILi3ELi4ELi3EEENS4_18smem_ptr_flag_bitsILi16EEENST_INS5_IJNSA_ILi8EEESF_EEENS5_IJSF_SB_EEEEEEEvNS4_8identityES10_S1A_vS1B_EENS_8epilogue10collective6detail29Sm90TmaWarpSpecializedAdapterINS1E_15DefaultEpilogueISI_SJ_SJ_NS1D_6thread17LinearCombinationISI_Li1EffLNS1I_9ScaleType4KindE0ELNS_15FloatRoundStyleE2ESI_EENS1_15EpilogueDefaultEEEEEvvEEEEvNT_6ParamsE --------------------------
	.section	.nv.shared._ZN7cutlass13device_kernelINS_4gemm6kernel13GemmUniversalIN4cute5tupleIJiiiiEEENS1_10collective13CollectiveMmaINS1_34MainloopSm90TmaGmmaWarpSpecializedILi22ENS5_IJNS4_1CILi1EEESB_SB_EEENS1_32KernelTmaWarpSpecializedPingpongEEENS5_IJNSA_ILi64EEENSA_ILi16EEESF_EEENS_6half_tENS5_IJlSB_lEEESI_SJ_NS4_8TiledMMAINS4_8MMA_AtomIJNS4_4SM904GMMA25MMA_64x16x16_F32F16F16_SSILNSN_5MajorE0ELSP_0ELNSN_7ScaleInE1ELSQ_1EEEEEENS4_6LayoutISC_NS5_IJNSA_ILi0EEESU_SU_EEEEENS5_IJNS4_10UnderscoreESX_SX_EEEEENS4_13SM90_TMA_LOADENS4_14ComposedLayoutINS4_7SwizzleILi3ELi4ELi3EEENS4_18smem_ptr_flag_bitsILi16EEENST_INS5_IJNSA_ILi8EEESF_EEENS5_IJSF_SB_EEEEEEEvNS4_8identityES10_S1A_vS1B_EENS_8epilogue10collective6detail29Sm90TmaWarpSpecializedAdapterINS1E_15DefaultEpilogueISI_SJ_SJ_NS1D_6thread17LinearCombinationISI_Li1EffLNS1I_9ScaleType4KindE0ELNS_15FloatRoundStyleE2ESI_EENS1_15EpilogueDefaultEEEEEvvEEEEvNT_6ParamsE,"aw",@nobits
	.sectionflags	@""
	.align	16
	.zero		1024


//--------------------- .nv.shared.reserved.0     --------------------------
	.section	.nv.shared.reserved.0,"aw",@nobits
	.weak		__nv_reservedSMEM_offset_0_alias
	.size		__nv_reservedSMEM_offset_0_alias, 0, 0
	.other		__nv_reservedSMEM_offset_0_alias,@"STO_CUDA_RESERVED_SHARED STV_DEFAULT"
__nv_reservedSMEM_offset_0_alias:
	.zero		0


//--------------------- .nv.global                --------------------------
	.section	.nv.global,"aw",@nobits
.nv.global:
	.type		_ZN39_INTERNAL_7e1041f4_4_k_cu_8ef974af_29464cute1_E,@object
	.size		_ZN39_INTERNAL_7e1041f4_4_k_cu_8ef974af_29464cute1_E,(_ZN39_INTERNAL_7e1041f4_4_k_cu_8ef974af_29464cuda3std3__45__cpo6cbeginE - _ZN39_INTERNAL_7e1041f4_4_k_cu_8ef974af_29464cute1_E)
_ZN39_INTERNAL_7e1041f4_4_k_cu_8ef974af_29464cute1_E:
	.zero		1
	.type		_ZN39_INTERNAL_7e1041f4_4_k_cu_8ef974af_29464cuda3std3__45__cpo6cbeginE,@object
	.size		_ZN39_INTERNAL_7e1041f4_4_k_cu_8ef974af_29464cuda3std3__45__cpo6cbeginE,(_ZN39_INTERNAL_7e1041f4_4_k_cu_8ef974af_29464cuda3std3__48in_placeE - _ZN39_INTERNAL_7e1041f4_4_k_cu_8ef974af_29464cuda3std3__45__cpo6cbeginE)
_ZN39_INTERNAL_7e1041f4_4_k_cu_8ef974af_29464cuda3std3__45__cpo6cbeginE:
	.zero		1
	.type		_ZN39_INTERNAL_7e1041f4_4_k_cu_8ef974af_29464cuda3std3__48in_placeE,@object
	.size		_ZN39_INTERNAL_7e1041f4_4_k_cu_8ef974af_29464cuda3std3__48in_placeE,(_ZN39_INTERNAL_7e1041f4_4_k_cu_8ef974af_29464cuda3std6ranges3__45__cpo9iter_moveE - _ZN39_INTERNAL_7e1041f4_4_k_cu_8ef974af_29464cuda3std3__48in_placeE)
_ZN39_INTERNAL_7e1041f4_4_k_cu_8ef974af_29464cuda3std3__48in_placeE:
	.zero		1
	.type		_ZN39_INTERNAL_7e1041f4_4_k_cu_8ef974af_29464cuda3std6ranges3__45__cpo9iter_moveE,@object
	.size		_ZN39_INTERNAL_7e1041f4_4_k_cu_8ef974af_29464cuda3std6ranges3__45__cpo9iter_moveE,(_ZN39_INTERNAL_7e1041f4_4_k_cu_8ef974af_29464cuda3std3__45__cpo5beginE - _ZN39_INTERNAL_7e1041f4_4_k_cu_8ef974af_29464cuda3std6ranges3__45__cpo9iter_moveE)
_ZN39_INTERNAL_7e1041f4_4_k_cu_8ef974af_29464cuda3std6ranges3__45__cpo9iter_moveE:
	.zero		1
	.type		_ZN39_INTERNAL_7e1041f4_4_k_cu_8ef974af_29464cuda3std3__45__cpo5beginE,@object
	.size		_ZN39_INTERNAL_7e1041f4_4_k_cu_8ef974af_29464cuda3std3__45__cpo5beginE,(_ZN39_INTERNAL_7e1041f4_4_k_cu_8ef974af_29464cuda3std3__441_GLOBAL__N__7e1041f4_4_k_cu_8ef974af_29466ignoreE - _ZN39_INTERNAL_7e1041f4_4_k_cu_8ef974af_29464cuda3std3__45__cpo5beginE)
_ZN39_INTERNAL_7e1041f4_4_k_cu_8ef974af_29464cuda3std3__45__cpo5beginE:
	.zero		1
	.type		_ZN39_INTERNAL_7e1041f4_4_k_cu_8ef974af_29464cuda3std3__441_GLOBAL__N__7e1041f4_4_k_cu_8ef974af_29466ignoreE,@object
	.size		_ZN39_INTERNAL_7e1041f4_4_k_cu_8ef974af_29464cuda3std3__441_GLOBAL__N__7e1041f4_4_k_cu_8ef974af_29466ignoreE,(_ZN39_INTERNAL_7e1041f4_4_k_cu_8ef974af_29464cute7productE - _ZN39_INTERNAL_7e1041f4_4_k_cu_8ef974af_29464cuda3std3__441_GLOBAL__N__7e1041f4_4_k_cu_8ef974af_29466ignoreE)
_ZN39_INTERNAL_7e1041f4_4_k_cu_8ef974af_29464cuda3std3__441_GLOBAL__N__7e1041f4_4_k_cu_8ef974af_29466ignoreE:
	.zero		1
	.type		_ZN39_INTERNAL_7e1041f4_4_k_cu_8ef974af_29464cute7productE,@object
	.size		_ZN39_INTERNAL_7e1041f4_4_k_cu_8ef974af_29464cute7productE,(_ZN39_INTERNAL_7e1041f4_4_k_cu_8ef974af_29464cuda3std3__45__cpo3endE - _ZN39_INTERNAL_7e1041f4_4_k_cu_8ef974af_29464cute7productE)
_ZN39_INTERNAL_7e1041f4_4_k_cu_8ef974af_29464cute7productE:
	.zero		1
	.type		_ZN39_INTERNAL_7e1041f4_4_k_cu_8ef974af_29464cuda3std3__45__cpo3endE,@object
	.size		_ZN39_INTERNAL_7e1041f4_4_k_cu_8ef974af_29464cuda3std3__45__cpo3endE,(_ZN39_INTERNAL_7e1041f4_4_k_cu_8ef974af_29464cuda3std3__419piecewise_constructE - _ZN39_INTERNAL_7e1041f4_4_k_cu_8ef974af_29464cuda3std3__45__cpo3endE)
_ZN39_INTERNAL_7e1041f4_4_k_cu_8ef974af_29464cuda3std3__45__cpo3endE:
	.zero		1
	.type		_ZN39_INTERNAL_7e1041f4_4_k_cu_8ef974af_29464cuda3std3__419piecewise_constructE,@object
	.size		_ZN39_INTERNAL_7e1041f4_4_k_cu_8ef974af_29464cuda3std3__419piecewise_constructE,(_ZN39_INTERNAL_7e1041f4_4_k_cu_8ef974af_29464cuda3std3__45__cpo4cendE - _ZN39_INTERNAL_7e1041f4_4_k_cu_8ef974af_29464cuda3std3__419piecewise_constructE)
_ZN39_INTERNAL_7e1041f4_4_k_cu_8ef974af_29464cuda3std3__419piecewise_constructE:
	.zero		1
	.type		_ZN39_INTERNAL_7e1041f4_4_k_cu_8ef974af_29464cuda3std3__45__cpo4cendE,@object
	.size		_ZN39_INTERNAL_7e1041f4_4_k_cu_8ef974af_29464cuda3std3__45__cpo4cendE,(_ZN39_INTERNAL_7e1041f4_4_k_cu_8ef974af_29464cuda3std6ranges3__45__cpo4swapE - _ZN39_INTERNAL_7e1041f4_4_k_cu_8ef974af_29464cuda3std3__45__cpo4cendE)
_ZN39_INTERNAL_7e1041f4_4_k_cu_8ef974af_29464cuda3std3__45__cpo4cendE:
	.zero		1
	.type		_ZN39_INTERNAL_7e1041f4_4_k_cu_8ef974af_29464cuda3std6ranges3__45__cpo4swapE,@object
	.size		_ZN39_INTERNAL_7e1041f4_4_k_cu_8ef974af_29464cuda3std6ranges3__45__cpo4swapE,(.L_8 - _ZN39_INTERNAL_7e1041f4_4_k_cu_8ef974af_29464cuda3std6ranges3__45__cpo4swapE)
_ZN39_INTERNAL_7e1041f4_4_k_cu_8ef974af_29464cuda3std6ranges3__45__cpo4swapE:
	.zero		1
.L_8:


//--------------------- .nv.constant0._ZN7cutlass13device_kernelINS_4gemm6kernel13GemmUniversalIN4cute5tupleIJiiiiEEENS1_10collective13CollectiveMmaINS1_34MainloopSm90TmaGmmaWarpSpecializedILi22ENS5_IJNS4_1CILi1EEESB_SB_EEENS1_32KernelTmaWarpSpecializedPingpongEEENS5_IJNSA_ILi64EEENSA_ILi16EEESF_EEENS_6half_tENS5_IJlSB_lEEESI_SJ_NS4_8TiledMMAINS4_8MMA_AtomIJNS4_4SM904GMMA25MMA_64x16x16_F32F16F16_SSILNSN_5MajorE0ELSP_0ELNSN_7ScaleInE1ELSQ_1EEEEEENS4_6LayoutISC_NS5_IJNSA_ILi0EEESU_SU_EEEEENS5_IJNS4_10UnderscoreESX_SX_EEEEENS4_13SM90_TMA_LOADENS4_14ComposedLayoutINS4_7SwizzleILi3ELi4ELi3EEENS4_18smem_ptr_flag_bitsILi16EEENST_INS5_IJNSA_ILi8EEESF_EEENS5_IJSF_SB_EEEEEEEvNS4_8identityES10_S1A_vS1B_EENS_8epilogue10collective6detail29Sm90TmaWarpSpecializedAdapterINS1E_15DefaultEpilogueISI_SJ_SJ_NS1D_6thread17LinearCombinationISI_Li1EffLNS1I_9ScaleType4KindE0ELNS_15FloatRoundStyleE2ESI_EENS1_15EpilogueDefaultEEEEEvvEEEEvNT_6ParamsE --------------------------
	.section	.nv.constant0._ZN7cutlass13device_kernelINS_4gemm6kernel13GemmUniversalIN4cute5tupleIJiiiiEEENS1_10collective13CollectiveMmaINS1_34MainloopSm90TmaGmmaWarpSpecializedILi22ENS5_IJNS4_1CILi1EEESB_SB_EEENS1_32KernelTmaWarpSpecializedPingpongEEENS5_IJNSA_ILi64EEENSA_ILi16EEESF_EEENS_6half_tENS5_IJlSB_lEEESI_SJ_NS4_8TiledMMAINS4_8MMA_AtomIJNS4_4SM904GMMA25MMA_64x16x16_F32F16F16_SSILNSN_5MajorE0ELSP_0ELNSN_7ScaleInE1ELSQ_1EEEEEENS4_6LayoutISC_NS5_IJNSA_ILi0EEESU_SU_EEEEENS5_IJNS4_10UnderscoreESX_SX_EEEEENS4_13SM90_TMA_LOADENS4_14ComposedLayoutINS4_7SwizzleILi3ELi4ELi3EEENS4_18smem_ptr_flag_bitsILi16EEENST_INS5_IJNSA_ILi8EEESF_EEENS5_IJSF_SB_EEEEEEEvNS4_8identityES10_S1A_vS1B_EENS_8epilogue10collective6detail29Sm90TmaWarpSpecializedAdapterINS1E_15DefaultEpilogueISI_SJ_SJ_NS1D_6thread17LinearCombinationISI_Li1EffLNS1I_9ScaleType4KindE0ELNS_15FloatRoundStyleE2ESI_EENS1_15EpilogueDefaultEEEEEvvEEEEvNT_6ParamsE,"a",@progbits
	.sectionflags	@""
	.align	4
.nv.constant0._ZN7cutlass13device_kernelINS_4gemm6kernel13GemmUniversalIN4cute5tupleIJiiiiEEENS1_10collective13CollectiveMmaINS1_34MainloopSm90TmaGmmaWarpSpecializedILi22ENS5_IJNS4_1CILi1EEESB_SB_EEENS1_32KernelTmaWarpSpecializedPingpongEEENS5_IJNSA_ILi64EEENSA_ILi16EEESF_EEENS_6half_tENS5_IJlSB_lEEESI_SJ_NS4_8TiledMMAINS4_8MMA_AtomIJNS4_4SM904GMMA25MMA_64x16x16_F32F16F16_SSILNSN_5MajorE0ELSP_0ELNSN_7ScaleInE1ELSQ_1EEEEEENS4_6LayoutISC_NS5_IJNSA_ILi0EEESU_SU_EEEEENS5_IJNS4_10UnderscoreESX_SX_EEEEENS4_13SM90_TMA_LOADENS4_14ComposedLayoutINS4_7SwizzleILi3ELi4ELi3EEENS4_18smem_ptr_flag_bitsILi16EEENST_INS5_IJNSA_ILi8EEESF_EEENS5_IJSF_SB_EEEEEEEvNS4_8identityES10_S1A_vS1B_EENS_8epilogue10collective6detail29Sm90TmaWarpSpecializedAdapterINS1E_15DefaultEpilogueISI_SJ_SJ_NS1D_6thread17LinearCombinationISI_Li1EffLNS1I_9ScaleType4KindE0ELNS_15FloatRoundStyleE2ESI_EENS1_15EpilogueDefaultEEEEEvvEEEEvNT_6ParamsE:
	.zero		1664


//--------------------- SYMBOLS --------------------------

	.type		.nv.reservedSmem.offset0,@object
	.size		.nv.reservedSmem.offset0,0x4
	.type		__assertfail,@function
